//
// Generated by NVIDIA NVVM Compiler
//
// Compiler Build ID: CL-36424714
// Cuda compilation tools, release 13.0, V13.0.88
// Based on NVVM 20.0.0
//

.version 9.0
.target sm_100
.address_size 64

	// .globl	resultPixel
.func  (.param .b64 func_retval0) __internal_accurate_pow
(
	.param .b64 __internal_accurate_pow_param_0,
	.param .b64 __internal_accurate_pow_param_1
)
;
.const .align 4 .u32 CountOfTrns = 512;
.const .align 4 .b8 trPoint1[6144];
.const .align 4 .b8 trPoint2[6144];
.const .align 4 .b8 trPoint3[6144];
.const .align 4 .b8 normals[6144];
.const .align 4 .b8 dRatios[2048];
.const .align 4 .b8 colors[6144];

.visible .entry resultPixel(
	.param .u64 .ptr .align 1 resultPixel_param_0,
	.param .align 4 .b8 resultPixel_param_1[12],
	.param .u32 resultPixel_param_2,
	.param .align 4 .b8 resultPixel_param_3[12],
	.param .u64 .ptr .align 1 resultPixel_param_4
)
{
	.reg .pred 	%p<93>;
	.reg .b16 	%rs<8>;
	.reg .b32 	%r<85>;
	.reg .b32 	%f<265>;
	.reg .b64 	%rd<66>;
	.reg .b64 	%fd<68>;

	ld.param.f32 	%f121, [resultPixel_param_3+8];
	ld.param.f32 	%f120, [resultPixel_param_3+4];
	ld.param.f32 	%f119, [resultPixel_param_3];
	ld.param.f32 	%f118, [resultPixel_param_1+8];
	ld.param.f32 	%f117, [resultPixel_param_1+4];
	ld.param.f32 	%f116, [resultPixel_param_1];
	ld.param.u64 	%rd13, [resultPixel_param_0];
	ld.param.u32 	%r22, [resultPixel_param_2];
	mov.u32 	%r23, %ntid.x;
	mov.u32 	%r24, %ctaid.x;
	mov.u32 	%r25, %tid.x;
	mad.lo.s32 	%r1, %r23, %r24, %r25;
	setp.ge.s32 	%p4, %r1, %r22;
	@%p4 bra 	$L__BB0_54;
	cvta.to.global.u64 	%rd15, %rd13;
	mul.wide.s32 	%rd16, %r1, 12;
	add.s64 	%rd17, %rd15, %rd16;
	ld.global.f32 	%f1, [%rd17];
	ld.global.f32 	%f2, [%rd17+4];
	ld.global.f32 	%f3, [%rd17+8];
	ld.const.u32 	%r2, [CountOfTrns];
	setp.lt.s32 	%p6, %r2, 1;
	mov.f32 	%f248, 0f3F800000;
	mov.pred 	%p92, -1;
	mov.f32 	%f244, 0f41800000;
	mov.f32 	%f245, %f244;
	mov.f32 	%f246, %f244;
	@%p6 bra 	$L__BB0_31;
	mov.f64 	%fd29, 0d4000000000000000;
	{
	.reg .b32 %temp; 
	mov.b64 	{%temp, %r3}, %fd29;
	}
	and.b32  	%r4, %r3, 2146435072;
	setp.eq.s32 	%p7, %r4, 1062207488;
	setp.lt.s32 	%p8, %r3, 0;
	selp.b32 	%r5, 0, 2146435072, %p8;
	and.b32  	%r29, %r3, 2147483647;
	setp.ne.s32 	%p9, %r29, 1071644672;
	and.pred  	%p1, %p7, %p9;
	mov.u64 	%rd24, normals;
	add.s64 	%rd65, %rd24, 8;
	mov.u64 	%rd25, colors;
	add.s64 	%rd64, %rd25, 8;
	mov.u64 	%rd26, trPoint3;
	add.s64 	%rd62, %rd26, 8;
	mov.u64 	%rd27, trPoint1;
	add.s64 	%rd61, %rd27, 8;
	mov.u64 	%rd28, trPoint2;
	add.s64 	%rd60, %rd28, 4;
	neg.s32 	%r79, %r2;
	mov.f32 	%f246, 0f41800000;
	mov.f32 	%f247, 0f4B189680;
	mov.b16 	%rs7, 0;
	mov.f32 	%f248, 0f3F800000;
	mov.b32 	%r80, 0;
	mov.u64 	%rd63, dRatios;
	mov.f32 	%f245, %f246;
	mov.f32 	%f244, %f246;
$L__BB0_3:
	ld.const.f32 	%f12, [%rd65+-8];
	ld.const.f32 	%f13, [%rd65+-4];
	ld.const.f32 	%f129, [%rd65];
	ld.const.f32 	%f130, [%rd63];
	fma.rn.f32 	%f131, %f116, %f12, %f130;
	fma.rn.f32 	%f132, %f117, %f13, %f131;
	fma.rn.f32 	%f133, %f118, %f129, %f132;
	mul.f32 	%f134, %f2, %f13;
	fma.rn.f32 	%f135, %f1, %f12, %f134;
	fma.rn.f32 	%f17, %f3, %f129, %f135;
	setp.eq.f32 	%p10, %f17, 0f00000000;
	setp.ge.f32 	%p11, %f133, 0f00000000;
	and.pred  	%p12, %p10, %p11;
	@%p12 bra 	$L__BB0_29;
	neg.f32 	%f136, %f133;
	div.rn.f32 	%f18, %f136, %f17;
	setp.lt.f32 	%p13, %f18, 0f00000000;
	@%p13 bra 	$L__BB0_29;
	fma.rn.f32 	%f241, %f1, %f18, %f116;
	fma.rn.f32 	%f242, %f2, %f18, %f117;
	fma.rn.f32 	%f243, %f3, %f18, %f118;
	setp.eq.f32 	%p14, %f12, 0f00000000;
	@%p14 bra 	$L__BB0_7;
	ld.const.f32 	%f235, [%rd61+-4];
	ld.const.f32 	%f236, [%rd61];
	ld.const.f32 	%f237, [%rd60];
	ld.const.f32 	%f238, [%rd60+4];
	ld.const.f32 	%f239, [%rd62+-4];
	ld.const.f32 	%f240, [%rd62];
	mov.f32 	%f233, %f243;
	mov.f32 	%f234, %f242;
	bra.uni 	$L__BB0_10;
$L__BB0_7:
	setp.eq.f32 	%p15, %f13, 0f00000000;
	@%p15 bra 	$L__BB0_9;
	ld.const.f32 	%f235, [%rd61+-8];
	ld.const.f32 	%f236, [%rd61];
	ld.const.f32 	%f237, [%rd60+-4];
	ld.const.f32 	%f238, [%rd60+4];
	ld.const.f32 	%f239, [%rd62+-8];
	ld.const.f32 	%f240, [%rd62];
	mov.f32 	%f233, %f243;
	mov.f32 	%f234, %f241;
	bra.uni 	$L__BB0_10;
$L__BB0_9:
	ld.const.f32 	%f235, [%rd61+-8];
	ld.const.f32 	%f236, [%rd61+-4];
	ld.const.f32 	%f237, [%rd60+-4];
	ld.const.f32 	%f238, [%rd60];
	ld.const.f32 	%f239, [%rd62+-8];
	ld.const.f32 	%f240, [%rd62+-4];
	mov.f32 	%f233, %f242;
	mov.f32 	%f234, %f241;
$L__BB0_10:
	sub.f32 	%f137, %f235, %f234;
	sub.f32 	%f138, %f238, %f236;
	mul.f32 	%f139, %f137, %f138;
	sub.f32 	%f140, %f237, %f235;
	sub.f32 	%f141, %f236, %f233;
	mul.f32 	%f142, %f141, %f140;
	sub.f32 	%f48, %f139, %f142;
	sub.f32 	%f143, %f237, %f234;
	sub.f32 	%f144, %f240, %f238;
	mul.f32 	%f145, %f143, %f144;
	sub.f32 	%f146, %f239, %f237;
	sub.f32 	%f147, %f238, %f233;
	mul.f32 	%f148, %f147, %f146;
	sub.f32 	%f149, %f145, %f148;
	sub.f32 	%f150, %f239, %f234;
	sub.f32 	%f151, %f236, %f240;
	mul.f32 	%f152, %f150, %f151;
	sub.f32 	%f153, %f235, %f239;
	sub.f32 	%f154, %f240, %f233;
	mul.f32 	%f155, %f153, %f154;
	sub.f32 	%f156, %f152, %f155;
	setp.ge.f32 	%p16, %f48, 0f00000000;
	setp.ge.f32 	%p17, %f149, 0f00000000;
	and.pred  	%p18, %p16, %p17;
	setp.ge.f32 	%p19, %f156, 0f00000000;
	and.pred  	%p20, %p18, %p19;
	@%p20 bra 	$L__BB0_12;
	setp.gtu.f32 	%p21, %f48, 0f00000000;
	setp.gtu.f32 	%p22, %f149, 0f00000000;
	or.pred  	%p23, %p21, %p22;
	setp.gtu.f32 	%p24, %f156, 0f00000000;
	or.pred  	%p25, %p23, %p24;
	@%p25 bra 	$L__BB0_29;
$L__BB0_12:
	setp.lt.s32 	%p26, %r3, 0;
	setp.eq.s32 	%p27, %r4, 1062207488;
	sub.f32 	%f51, %f241, %f116;
	cvt.f64.f32 	%fd1, %f51;
	{
	.reg .b32 %temp; 
	mov.b64 	{%temp, %r10}, %fd1;
	}
	abs.f64 	%fd2, %fd1;
	{ // callseq 0, 0
	.param .b64 param0;
	st.param.f64 	[param0], %fd2;
	.param .b64 param1;
	st.param.f64 	[param1], 0d4000000000000000;
	.param .b64 retval0;
	call.uni (retval0), 
	__internal_accurate_pow, 
	(
	param0, 
	param1
	);
	ld.param.f64 	%fd30, [retval0];
	} // callseq 0
	setp.lt.s32 	%p29, %r10, 0;
	neg.f64 	%fd32, %fd30;
	selp.f64 	%fd33, %fd32, %fd30, %p27;
	selp.f64 	%fd34, %fd33, %fd30, %p29;
	setp.eq.f32 	%p30, %f51, 0f00000000;
	selp.b32 	%r30, %r10, 0, %p27;
	or.b32  	%r31, %r30, 2146435072;
	selp.b32 	%r32, %r31, %r30, %p26;
	mov.b32 	%r33, 0;
	mov.b64 	%fd35, {%r33, %r32};
	selp.f64 	%fd63, %fd35, %fd34, %p30;
	add.f64 	%fd36, %fd1, 0d4000000000000000;
	{
	.reg .b32 %temp; 
	mov.b64 	{%temp, %r34}, %fd36;
	}
	and.b32  	%r35, %r34, 2146435072;
	setp.ne.s32 	%p31, %r35, 2146435072;
	@%p31 bra 	$L__BB0_17;
	setp.num.f32 	%p32, %f51, %f51;
	@%p32 bra 	$L__BB0_15;
	mov.f64 	%fd37, 0d4000000000000000;
	add.rn.f64 	%fd63, %fd1, %fd37;
	bra.uni 	$L__BB0_17;
$L__BB0_15:
	setp.neu.f64 	%p33, %fd2, 0d7FF0000000000000;
	@%p33 bra 	$L__BB0_17;
	or.b32  	%r36, %r5, -2147483648;
	selp.b32 	%r37, %r36, %r5, %p1;
	selp.b32 	%r38, %r37, %r5, %p29;
	mov.b32 	%r39, 0;
	mov.b64 	%fd63, {%r39, %r38};
$L__BB0_17:
	setp.eq.f32 	%p38, %f51, 0f3F800000;
	selp.f64 	%fd7, 0d3FF0000000000000, %fd63, %p38;
	sub.f32 	%f52, %f242, %f117;
	cvt.f64.f32 	%fd8, %f52;
	{
	.reg .b32 %temp; 
	mov.b64 	{%temp, %r11}, %fd8;
	}
	abs.f64 	%fd9, %fd8;
	{ // callseq 1, 0
	.param .b64 param0;
	st.param.f64 	[param0], %fd9;
	.param .b64 param1;
	st.param.f64 	[param1], 0d4000000000000000;
	.param .b64 retval0;
	call.uni (retval0), 
	__internal_accurate_pow, 
	(
	param0, 
	param1
	);
	ld.param.f64 	%fd38, [retval0];
	} // callseq 1
	setp.lt.s32 	%p39, %r11, 0;
	neg.f64 	%fd40, %fd38;
	selp.f64 	%fd41, %fd40, %fd38, %p27;
	selp.f64 	%fd42, %fd41, %fd38, %p39;
	setp.eq.f32 	%p40, %f52, 0f00000000;
	selp.b32 	%r40, %r11, 0, %p27;
	or.b32  	%r41, %r40, 2146435072;
	selp.b32 	%r42, %r41, %r40, %p26;
	mov.b32 	%r43, 0;
	mov.b64 	%fd43, {%r43, %r42};
	selp.f64 	%fd64, %fd43, %fd42, %p40;
	add.f64 	%fd44, %fd8, 0d4000000000000000;
	{
	.reg .b32 %temp; 
	mov.b64 	{%temp, %r44}, %fd44;
	}
	and.b32  	%r45, %r44, 2146435072;
	setp.ne.s32 	%p41, %r45, 2146435072;
	@%p41 bra 	$L__BB0_22;
	setp.num.f32 	%p42, %f52, %f52;
	@%p42 bra 	$L__BB0_20;
	mov.f64 	%fd45, 0d4000000000000000;
	add.rn.f64 	%fd64, %fd8, %fd45;
	bra.uni 	$L__BB0_22;
$L__BB0_20:
	setp.neu.f64 	%p43, %fd9, 0d7FF0000000000000;
	@%p43 bra 	$L__BB0_22;
	or.b32  	%r46, %r5, -2147483648;
	selp.b32 	%r47, %r46, %r5, %p1;
	selp.b32 	%r48, %r47, %r5, %p39;
	mov.b32 	%r49, 0;
	mov.b64 	%fd64, {%r49, %r48};
$L__BB0_22:
	setp.eq.f32 	%p48, %f52, 0f3F800000;
	selp.f64 	%fd46, 0d3FF0000000000000, %fd64, %p48;
	add.f64 	%fd14, %fd7, %fd46;
	sub.f32 	%f53, %f243, %f118;
	cvt.f64.f32 	%fd15, %f53;
	{
	.reg .b32 %temp; 
	mov.b64 	{%temp, %r12}, %fd15;
	}
	abs.f64 	%fd16, %fd15;
	{ // callseq 2, 0
	.param .b64 param0;
	st.param.f64 	[param0], %fd16;
	.param .b64 param1;
	st.param.f64 	[param1], 0d4000000000000000;
	.param .b64 retval0;
	call.uni (retval0), 
	__internal_accurate_pow, 
	(
	param0, 
	param1
	);
	ld.param.f64 	%fd47, [retval0];
	} // callseq 2
	setp.lt.s32 	%p49, %r12, 0;
	neg.f64 	%fd49, %fd47;
	selp.f64 	%fd50, %fd49, %fd47, %p27;
	selp.f64 	%fd51, %fd50, %fd47, %p49;
	setp.eq.f32 	%p50, %f53, 0f00000000;
	selp.b32 	%r50, %r12, 0, %p27;
	or.b32  	%r51, %r50, 2146435072;
	selp.b32 	%r52, %r51, %r50, %p26;
	mov.b32 	%r53, 0;
	mov.b64 	%fd52, {%r53, %r52};
	selp.f64 	%fd65, %fd52, %fd51, %p50;
	add.f64 	%fd53, %fd15, 0d4000000000000000;
	{
	.reg .b32 %temp; 
	mov.b64 	{%temp, %r54}, %fd53;
	}
	and.b32  	%r55, %r54, 2146435072;
	setp.ne.s32 	%p51, %r55, 2146435072;
	@%p51 bra 	$L__BB0_27;
	setp.num.f32 	%p52, %f53, %f53;
	@%p52 bra 	$L__BB0_25;
	mov.f64 	%fd54, 0d4000000000000000;
	add.rn.f64 	%fd65, %fd15, %fd54;
	bra.uni 	$L__BB0_27;
$L__BB0_25:
	setp.neu.f64 	%p53, %fd16, 0d7FF0000000000000;
	@%p53 bra 	$L__BB0_27;
	or.b32  	%r56, %r5, -2147483648;
	selp.b32 	%r57, %r56, %r5, %p1;
	selp.b32 	%r58, %r57, %r5, %p49;
	mov.b32 	%r59, 0;
	mov.b64 	%fd65, {%r59, %r58};
$L__BB0_27:
	setp.eq.f32 	%p55, %f53, 0f3F800000;
	selp.f64 	%fd55, 0d3FF0000000000000, %fd65, %p55;
	add.f64 	%fd56, %fd14, %fd55;
	sqrt.rn.f64 	%fd57, %fd56;
	cvt.rn.f32.f64 	%f54, %fd57;
	setp.leu.f32 	%p56, %f247, %f54;
	@%p56 bra 	$L__BB0_29;
	sub.f32 	%f157, %f119, %f241;
	sub.f32 	%f158, %f120, %f242;
	mul.f32 	%f159, %f13, %f158;
	fma.rn.f32 	%f160, %f12, %f157, %f159;
	sub.f32 	%f161, %f121, %f243;
	ld.const.f32 	%f162, [%rd65];
	fma.rn.f32 	%f163, %f162, %f161, %f160;
	setp.lt.f32 	%p57, %f163, 0f00000000;
	selp.f32 	%f248, 0f00000000, %f163, %p57;
	ld.const.f32 	%f244, [%rd64+-8];
	ld.const.f32 	%f245, [%rd64+-4];
	ld.const.f32 	%f246, [%rd64];
	mov.b16 	%rs7, 1;
	mov.f32 	%f247, %f54;
	mov.u32 	%r82, %r80;
$L__BB0_29:
	add.s32 	%r80, %r80, 1;
	add.s32 	%r79, %r79, 1;
	setp.ne.s32 	%p58, %r79, 0;
	add.s64 	%rd65, %rd65, 12;
	add.s64 	%rd64, %rd64, 12;
	add.s64 	%rd63, %rd63, 4;
	add.s64 	%rd62, %rd62, 12;
	add.s64 	%rd61, %rd61, 12;
	add.s64 	%rd60, %rd60, 12;
	@%p58 bra 	$L__BB0_3;
	and.b16  	%rs5, %rs7, 255;
	setp.eq.s16 	%p92, %rs5, 0;
$L__BB0_31:
	mov.f32 	%f264, %f248;
	@%p92 bra 	$L__BB0_45;
	setp.lt.s32 	%p59, %r2, 1;
	sub.f32 	%f164, %f119, %f241;
	sub.f32 	%f165, %f120, %f242;
	sub.f32 	%f166, %f121, %f243;
	abs.f32 	%f167, %f164;
	abs.f32 	%f168, %f165;
	abs.f32 	%f169, %f166;
	add.f32 	%f170, %f167, %f168;
	add.f32 	%f171, %f170, %f169;
	min.f32 	%f172, %f167, %f168;
	max.f32 	%f173, %f167, %f168;
	min.f32 	%f174, %f173, %f169;
	max.f32 	%f175, %f173, %f169;
	mov.b32 	%r60, %f175;
	and.b32  	%r61, %r60, -33554432;
	xor.b32  	%r62, %r61, 2122317824;
	mov.b32 	%f176, %r62;
	mul.f32 	%f177, %f174, %f176;
	mul.f32 	%f178, %f172, %f176;
	mul.f32 	%f179, %f175, %f176;
	mul.f32 	%f180, %f177, %f177;
	fma.rn.f32 	%f181, %f178, %f178, %f180;
	fma.rn.f32 	%f182, %f179, %f179, %f181;
	sqrt.rn.f32 	%f183, %f182;
	or.b32  	%r63, %r61, 8388608;
	mov.b32 	%f184, %r63;
	mul.f32 	%f185, %f183, %f184;
	setp.gt.f32 	%p60, %f171, %f175;
	selp.f32 	%f186, %f185, %f171, %p60;
	setp.eq.f32 	%p61, %f175, 0f7F800000;
	selp.f32 	%f187, 0f7F800000, %f186, %p61;
	abs.f32 	%f188, %f187;
	div.rn.f32 	%f74, %f164, %f188;
	div.rn.f32 	%f75, %f165, %f188;
	div.rn.f32 	%f76, %f166, %f188;
	mov.f32 	%f264, %f248;
	@%p59 bra 	$L__BB0_45;
	mov.b32 	%r84, 0;
	mov.u64 	%rd30, normals;
	mov.u64 	%rd33, dRatios;
	mov.u64 	%rd50, trPoint1;
	mov.u64 	%rd52, trPoint2;
	mov.u64 	%rd54, trPoint3;
$L__BB0_34:
	setp.eq.s32 	%p62, %r84, %r82;
	@%p62 bra 	$L__BB0_44;
	mul.wide.u32 	%rd29, %r84, 12;
	add.s64 	%rd31, %rd30, %rd29;
	ld.const.f32 	%f77, [%rd31];
	ld.const.f32 	%f78, [%rd31+4];
	ld.const.f32 	%f189, [%rd31+8];
	mul.wide.u32 	%rd32, %r84, 4;
	add.s64 	%rd34, %rd33, %rd32;
	ld.const.f32 	%f190, [%rd34];
	fma.rn.f32 	%f191, %f241, %f77, %f190;
	fma.rn.f32 	%f192, %f242, %f78, %f191;
	fma.rn.f32 	%f193, %f243, %f189, %f192;
	mul.f32 	%f194, %f75, %f78;
	fma.rn.f32 	%f195, %f74, %f77, %f194;
	fma.rn.f32 	%f80, %f76, %f189, %f195;
	setp.eq.f32 	%p63, %f80, 0f00000000;
	setp.ge.f32 	%p64, %f193, 0f00000000;
	and.pred  	%p65, %p63, %p64;
	@%p65 bra 	$L__BB0_44;
	neg.f32 	%f196, %f193;
	div.rn.f32 	%f81, %f196, %f80;
	setp.lt.f32 	%p66, %f81, 0f00000000;
	@%p66 bra 	$L__BB0_44;
	fma.rn.f32 	%f82, %f74, %f81, %f241;
	fma.rn.f32 	%f257, %f75, %f81, %f242;
	fma.rn.f32 	%f256, %f76, %f81, %f243;
	setp.eq.f32 	%p67, %f77, 0f00000000;
	@%p67 bra 	$L__BB0_39;
	add.s64 	%rd51, %rd50, %rd29;
	ld.const.f32 	%f258, [%rd51+4];
	ld.const.f32 	%f259, [%rd51+8];
	add.s64 	%rd53, %rd52, %rd29;
	ld.const.f32 	%f260, [%rd53+4];
	ld.const.f32 	%f261, [%rd53+8];
	add.s64 	%rd55, %rd54, %rd29;
	ld.const.f32 	%f262, [%rd55+4];
	ld.const.f32 	%f263, [%rd55+8];
	bra.uni 	$L__BB0_42;
$L__BB0_39:
	setp.eq.f32 	%p68, %f78, 0f00000000;
	@%p68 bra 	$L__BB0_41;
	add.s64 	%rd44, %rd50, %rd29;
	ld.const.f32 	%f258, [%rd44];
	ld.const.f32 	%f259, [%rd44+8];
	add.s64 	%rd46, %rd52, %rd29;
	ld.const.f32 	%f260, [%rd46];
	ld.const.f32 	%f261, [%rd46+8];
	add.s64 	%rd48, %rd54, %rd29;
	ld.const.f32 	%f262, [%rd48];
	ld.const.f32 	%f263, [%rd48+8];
	mov.f32 	%f257, %f82;
	bra.uni 	$L__BB0_42;
$L__BB0_41:
	add.s64 	%rd37, %rd50, %rd29;
	ld.const.f32 	%f258, [%rd37];
	ld.const.f32 	%f259, [%rd37+4];
	add.s64 	%rd39, %rd52, %rd29;
	ld.const.f32 	%f260, [%rd39];
	ld.const.f32 	%f261, [%rd39+4];
	add.s64 	%rd41, %rd54, %rd29;
	ld.const.f32 	%f262, [%rd41];
	ld.const.f32 	%f263, [%rd41+4];
	mov.f32 	%f256, %f257;
	mov.f32 	%f257, %f82;
$L__BB0_42:
	sub.f32 	%f198, %f258, %f257;
	sub.f32 	%f199, %f261, %f259;
	mul.f32 	%f200, %f198, %f199;
	sub.f32 	%f201, %f260, %f258;
	sub.f32 	%f202, %f259, %f256;
	mul.f32 	%f203, %f202, %f201;
	sub.f32 	%f111, %f200, %f203;
	sub.f32 	%f204, %f260, %f257;
	sub.f32 	%f205, %f263, %f261;
	mul.f32 	%f206, %f204, %f205;
	sub.f32 	%f207, %f262, %f260;
	sub.f32 	%f208, %f261, %f256;
	mul.f32 	%f209, %f208, %f207;
	sub.f32 	%f210, %f206, %f209;
	sub.f32 	%f211, %f262, %f257;
	sub.f32 	%f212, %f259, %f263;
	mul.f32 	%f213, %f211, %f212;
	sub.f32 	%f214, %f258, %f262;
	sub.f32 	%f215, %f263, %f256;
	mul.f32 	%f216, %f214, %f215;
	sub.f32 	%f217, %f213, %f216;
	setp.ge.f32 	%p69, %f111, 0f00000000;
	setp.ge.f32 	%p70, %f210, 0f00000000;
	and.pred  	%p71, %p69, %p70;
	setp.ge.f32 	%p72, %f217, 0f00000000;
	and.pred  	%p73, %p71, %p72;
	mov.f32 	%f264, 0f00000000;
	@%p73 bra 	$L__BB0_45;
	setp.le.f32 	%p74, %f111, 0f00000000;
	setp.le.f32 	%p75, %f210, 0f00000000;
	and.pred  	%p76, %p74, %p75;
	setp.le.f32 	%p77, %f217, 0f00000000;
	and.pred  	%p78, %p76, %p77;
	@%p78 bra 	$L__BB0_45;
$L__BB0_44:
	add.s32 	%r84, %r84, 1;
	setp.ne.s32 	%p79, %r84, %r2;
	mov.f32 	%f264, %f248;
	@%p79 bra 	$L__BB0_34;
$L__BB0_45:
	abs.f32 	%f115, %f264;
	cvt.f64.f32 	%fd21, %f115;
	{
	.reg .b32 %temp; 
	mov.b64 	{%temp, %r19}, %fd21;
	}
	mov.f64 	%fd58, 0d3FD3333333333333;
	{
	.reg .b32 %temp; 
	mov.b64 	{%temp, %r20}, %fd58;
	}
	and.b32  	%r21, %r20, 2146435072;
	abs.f64 	%fd22, %fd21;
	setp.neu.f32 	%p80, %f115, 0f00000000;
	@%p80 bra 	$L__BB0_47;
	setp.eq.s32 	%p82, %r21, 1127219200;
	selp.b32 	%r65, %r19, 0, %p82;
	setp.lt.s32 	%p83, %r20, 0;
	or.b32  	%r66, %r65, 2146435072;
	selp.b32 	%r67, %r66, %r65, %p83;
	mov.b32 	%r68, 0;
	mov.b64 	%fd67, {%r68, %r67};
	bra.uni 	$L__BB0_48;
$L__BB0_47:
	setp.lt.s32 	%p81, %r19, 0;
	{ // callseq 3, 0
	.param .b64 param0;
	st.param.f64 	[param0], %fd22;
	.param .b64 param1;
	st.param.f64 	[param1], 0d3FD3333333333333;
	.param .b64 retval0;
	call.uni (retval0), 
	__internal_accurate_pow, 
	(
	param0, 
	param1
	);
	ld.param.f64 	%fd59, [retval0];
	} // callseq 3
	selp.f64 	%fd67, 0dFFF8000000000000, %fd59, %p81;
$L__BB0_48:
	add.f64 	%fd61, %fd21, 0d3FD3333333333333;
	{
	.reg .b32 %temp; 
	mov.b64 	{%temp, %r69}, %fd61;
	}
	and.b32  	%r70, %r69, 2146435072;
	setp.ne.s32 	%p84, %r70, 2146435072;
	@%p84 bra 	$L__BB0_53;
	setp.num.f32 	%p85, %f115, %f115;
	@%p85 bra 	$L__BB0_51;
	mov.f64 	%fd62, 0d3FD3333333333333;
	add.rn.f64 	%fd67, %fd21, %fd62;
	bra.uni 	$L__BB0_53;
$L__BB0_51:
	setp.neu.f64 	%p86, %fd22, 0d7FF0000000000000;
	@%p86 bra 	$L__BB0_53;
	setp.lt.s32 	%p87, %r19, 0;
	setp.eq.s32 	%p88, %r21, 1127219200;
	setp.lt.s32 	%p89, %r20, 0;
	selp.b32 	%r72, 0, 2146435072, %p89;
	and.b32  	%r73, %r20, 2147483647;
	setp.ne.s32 	%p90, %r73, 1071644672;
	or.b32  	%r74, %r72, -2147483648;
	selp.b32 	%r75, %r74, %r72, %p90;
	selp.b32 	%r76, %r75, %r72, %p88;
	selp.b32 	%r77, %r76, %r72, %p87;
	mov.b32 	%r78, 0;
	mov.b64 	%fd67, {%r78, %r77};
$L__BB0_53:
	ld.param.u64 	%rd59, [resultPixel_param_4];
	setp.eq.f32 	%p91, %f115, 0f3F800000;
	cvt.rn.f32.f64 	%f219, %fd67;
	selp.f32 	%f220, 0f3F800000, %f219, %p91;
	mul.f32 	%f221, %f244, %f220;
	mul.f32 	%f222, %f245, %f220;
	mul.f32 	%f223, %f246, %f220;
	cvta.to.global.u64 	%rd56, %rd59;
	mul.wide.s32 	%rd57, %r1, 12;
	add.s64 	%rd58, %rd56, %rd57;
	st.global.f32 	[%rd58], %f221;
	st.global.f32 	[%rd58+4], %f222;
	st.global.f32 	[%rd58+8], %f223;
$L__BB0_54:
	ret;

}
.func  (.param .b64 func_retval0) __internal_accurate_pow(
	.param .b64 __internal_accurate_pow_param_0,
	.param .b64 __internal_accurate_pow_param_1
)
{
	.reg .pred 	%p<8>;
	.reg .b32 	%r<49>;
	.reg .b32 	%f<3>;
	.reg .b64 	%fd<109>;

	ld.param.f64 	%fd10, [__internal_accurate_pow_param_0];
	ld.param.f64 	%fd11, [__internal_accurate_pow_param_1];
	{
	.reg .b32 %temp; 
	mov.b64 	{%temp, %r46}, %fd10;
	}
	{
	.reg .b32 %temp; 
	mov.b64 	{%r45, %temp}, %fd10;
	}
	shr.u32 	%r47, %r46, 20;
	setp.gt.u32 	%p1, %r46, 1048575;
	@%p1 bra 	$L__BB1_2;
	mul.f64 	%fd12, %fd10, 0d4350000000000000;
	{
	.reg .b32 %temp; 
	mov.b64 	{%temp, %r46}, %fd12;
	}
	{
	.reg .b32 %temp; 
	mov.b64 	{%r45, %temp}, %fd12;
	}
	shr.u32 	%r16, %r46, 20;
	add.s32 	%r47, %r16, -54;
$L__BB1_2:
	add.s32 	%r48, %r47, -1023;
	and.b32  	%r17, %r46, -2146435073;
	or.b32  	%r18, %r17, 1072693248;
	mov.b64 	%fd107, {%r45, %r18};
	setp.lt.u32 	%p2, %r18, 1073127583;
	@%p2 bra 	$L__BB1_4;
	{
	.reg .b32 %temp; 
	mov.b64 	{%r19, %temp}, %fd107;
	}
	{
	.reg .b32 %temp; 
	mov.b64 	{%temp, %r20}, %fd107;
	}
	add.s32 	%r21, %r20, -1048576;
	mov.b64 	%fd107, {%r19, %r21};
	add.s32 	%r48, %r47, -1022;
$L__BB1_4:
	add.f64 	%fd13, %fd107, 0dBFF0000000000000;
	add.f64 	%fd14, %fd107, 0d3FF0000000000000;
	rcp.approx.ftz.f64 	%fd15, %fd14;
	neg.f64 	%fd16, %fd14;
	fma.rn.f64 	%fd17, %fd16, %fd15, 0d3FF0000000000000;
	fma.rn.f64 	%fd18, %fd17, %fd17, %fd17;
	fma.rn.f64 	%fd19, %fd18, %fd15, %fd15;
	mul.f64 	%fd20, %fd13, %fd19;
	fma.rn.f64 	%fd21, %fd13, %fd19, %fd20;
	mul.f64 	%fd22, %fd21, %fd21;
	fma.rn.f64 	%fd23, %fd22, 0d3EB0F5FF7D2CAFE2, 0d3ED0F5D241AD3B5A;
	fma.rn.f64 	%fd24, %fd23, %fd22, 0d3EF3B20A75488A3F;
	fma.rn.f64 	%fd25, %fd24, %fd22, 0d3F1745CDE4FAECD5;
	fma.rn.f64 	%fd26, %fd25, %fd22, 0d3F3C71C7258A578B;
	fma.rn.f64 	%fd27, %fd26, %fd22, 0d3F6249249242B910;
	fma.rn.f64 	%fd28, %fd27, %fd22, 0d3F89999999999DFB;
	sub.f64 	%fd29, %fd13, %fd21;
	add.f64 	%fd30, %fd29, %fd29;
	neg.f64 	%fd31, %fd21;
	fma.rn.f64 	%fd32, %fd31, %fd13, %fd30;
	mul.f64 	%fd33, %fd19, %fd32;
	fma.rn.f64 	%fd34, %fd22, %fd28, 0d3FB5555555555555;
	mov.f64 	%fd35, 0d3FB5555555555555;
	sub.f64 	%fd36, %fd35, %fd34;
	fma.rn.f64 	%fd37, %fd22, %fd28, %fd36;
	add.f64 	%fd38, %fd37, 0dBC46A4CB00B9E7B0;
	add.f64 	%fd39, %fd34, %fd38;
	sub.f64 	%fd40, %fd34, %fd39;
	add.f64 	%fd41, %fd38, %fd40;
	mul.rn.f64 	%fd42, %fd21, %fd21;
	neg.f64 	%fd43, %fd42;
	fma.rn.f64 	%fd44, %fd21, %fd21, %fd43;
	{
	.reg .b32 %temp; 
	mov.b64 	{%r22, %temp}, %fd33;
	}
	{
	.reg .b32 %temp; 
	mov.b64 	{%temp, %r23}, %fd33;
	}
	add.s32 	%r24, %r23, 1048576;
	mov.b64 	%fd45, {%r22, %r24};
	fma.rn.f64 	%fd46, %fd21, %fd45, %fd44;
	mul.rn.f64 	%fd47, %fd42, %fd21;
	neg.f64 	%fd48, %fd47;
	fma.rn.f64 	%fd49, %fd42, %fd21, %fd48;
	fma.rn.f64 	%fd50, %fd42, %fd33, %fd49;
	fma.rn.f64 	%fd51, %fd46, %fd21, %fd50;
	mul.rn.f64 	%fd52, %fd39, %fd47;
	neg.f64 	%fd53, %fd52;
	fma.rn.f64 	%fd54, %fd39, %fd47, %fd53;
	fma.rn.f64 	%fd55, %fd39, %fd51, %fd54;
	fma.rn.f64 	%fd56, %fd41, %fd47, %fd55;
	add.f64 	%fd57, %fd52, %fd56;
	sub.f64 	%fd58, %fd52, %fd57;
	add.f64 	%fd59, %fd56, %fd58;
	add.f64 	%fd60, %fd21, %fd57;
	sub.f64 	%fd61, %fd21, %fd60;
	add.f64 	%fd62, %fd57, %fd61;
	add.f64 	%fd63, %fd59, %fd62;
	add.f64 	%fd64, %fd33, %fd63;
	add.f64 	%fd65, %fd60, %fd64;
	sub.f64 	%fd66, %fd60, %fd65;
	add.f64 	%fd67, %fd64, %fd66;
	xor.b32  	%r25, %r48, -2147483648;
	mov.b32 	%r26, 1127219200;
	mov.b64 	%fd68, {%r25, %r26};
	mov.b32 	%r27, -2147483648;
	mov.b64 	%fd69, {%r27, %r26};
	sub.f64 	%fd70, %fd68, %fd69;
	fma.rn.f64 	%fd71, %fd70, 0d3FE62E42FEFA39EF, %fd65;
	fma.rn.f64 	%fd72, %fd70, 0dBFE62E42FEFA39EF, %fd71;
	sub.f64 	%fd73, %fd72, %fd65;
	sub.f64 	%fd74, %fd67, %fd73;
	fma.rn.f64 	%fd75, %fd70, 0d3C7ABC9E3B39803F, %fd74;
	add.f64 	%fd76, %fd71, %fd75;
	sub.f64 	%fd77, %fd71, %fd76;
	add.f64 	%fd78, %fd75, %fd77;
	{
	.reg .b32 %temp; 
	mov.b64 	{%temp, %r28}, %fd11;
	}
	{
	.reg .b32 %temp; 
	mov.b64 	{%r29, %temp}, %fd11;
	}
	shl.b32 	%r30, %r28, 1;
	setp.gt.u32 	%p3, %r30, -33554433;
	and.b32  	%r31, %r28, -15728641;
	selp.b32 	%r32, %r31, %r28, %p3;
	mov.b64 	%fd79, {%r29, %r32};
	mul.rn.f64 	%fd80, %fd76, %fd79;
	neg.f64 	%fd81, %fd80;
	fma.rn.f64 	%fd82, %fd76, %fd79, %fd81;
	fma.rn.f64 	%fd83, %fd78, %fd79, %fd82;
	add.f64 	%fd4, %fd80, %fd83;
	sub.f64 	%fd84, %fd80, %fd4;
	add.f64 	%fd5, %fd83, %fd84;
	fma.rn.f64 	%fd85, %fd4, 0d3FF71547652B82FE, 0d4338000000000000;
	{
	.reg .b32 %temp; 
	mov.b64 	{%r13, %temp}, %fd85;
	}
	mov.f64 	%fd86, 0dC338000000000000;
	add.rn.f64 	%fd87, %fd85, %fd86;
	fma.rn.f64 	%fd88, %fd87, 0dBFE62E42FEFA39EF, %fd4;
	fma.rn.f64 	%fd89, %fd87, 0dBC7ABC9E3B39803F, %fd88;
	fma.rn.f64 	%fd90, %fd89, 0d3E5ADE1569CE2BDF, 0d3E928AF3FCA213EA;
	fma.rn.f64 	%fd91, %fd90, %fd89, 0d3EC71DEE62401315;
	fma.rn.f64 	%fd92, %fd91, %fd89, 0d3EFA01997C89EB71;
	fma.rn.f64 	%fd93, %fd92, %fd89, 0d3F2A01A014761F65;
	fma.rn.f64 	%fd94, %fd93, %fd89, 0d3F56C16C1852B7AF;
	fma.rn.f64 	%fd95, %fd94, %fd89, 0d3F81111111122322;
	fma.rn.f64 	%fd96, %fd95, %fd89, 0d3FA55555555502A1;
	fma.rn.f64 	%fd97, %fd96, %fd89, 0d3FC5555555555511;
	fma.rn.f64 	%fd98, %fd97, %fd89, 0d3FE000000000000B;
	fma.rn.f64 	%fd99, %fd98, %fd89, 0d3FF0000000000000;
	fma.rn.f64 	%fd100, %fd99, %fd89, 0d3FF0000000000000;
	{
	.reg .b32 %temp; 
	mov.b64 	{%r14, %temp}, %fd100;
	}
	{
	.reg .b32 %temp; 
	mov.b64 	{%temp, %r15}, %fd100;
	}
	shl.b32 	%r33, %r13, 20;
	add.s32 	%r34, %r33, %r15;
	mov.b64 	%fd108, {%r14, %r34};
	{
	.reg .b32 %temp; 
	mov.b64 	{%temp, %r35}, %fd4;
	}
	mov.b32 	%f2, %r35;
	abs.f32 	%f1, %f2;
	setp.lt.f32 	%p4, %f1, 0f4086232B;
	@%p4 bra 	$L__BB1_7;
	setp.lt.f64 	%p5, %fd4, 0d0000000000000000;
	add.f64 	%fd101, %fd4, 0d7FF0000000000000;
	selp.f64 	%fd108, 0d0000000000000000, %fd101, %p5;
	setp.geu.f32 	%p6, %f1, 0f40874800;
	@%p6 bra 	$L__BB1_7;
	shr.u32 	%r36, %r13, 31;
	add.s32 	%r37, %r13, %r36;
	shr.s32 	%r38, %r37, 1;
	shl.b32 	%r39, %r38, 20;
	add.s32 	%r40, %r15, %r39;
	mov.b64 	%fd102, {%r14, %r40};
	sub.s32 	%r41, %r13, %r38;
	shl.b32 	%r42, %r41, 20;
	add.s32 	%r43, %r42, 1072693248;
	mov.b32 	%r44, 0;
	mov.b64 	%fd103, {%r44, %r43};
	mul.f64 	%fd108, %fd103, %fd102;
$L__BB1_7:
	abs.f64 	%fd104, %fd108;
	setp.eq.f64 	%p7, %fd104, 0d7FF0000000000000;
	fma.rn.f64 	%fd105, %fd108, %fd5, %fd108;
	selp.f64 	%fd106, %fd108, %fd105, %p7;
	st.param.f64 	[func_retval0], %fd106;
	ret;

}


// ===== COMPILED SASS (sm_100) =====

	.target	sm_100

	.elftype	@"ET_EXEC"


//--------------------- .note.nv.tkinfo           --------------------------
	.section	.note.nv.tkinfo,"",@"SHT_NOTE"
	.sectionflags	@"SHF_NOTE_NV_TKINFO"
	.tkinfo
        /*0018*/ 	.word	0x00000002
        /*0030*/ 	.string	""
        /*0030*/ 	.string	"ptxas"
        /*0030*/ 	.string	"Cuda compilation tools, release 13.0, V13.0.88"
        /*0030*/ 	.string	"Build cuda_13.0.r13.0/compiler.36424714_0"
        /*0030*/ 	.string	"-arch sm_100 -m 64 "



//--------------------- .note.nv.cuinfo           --------------------------
	.section	.note.nv.cuinfo,"",@"SHT_NOTE"
	.sectionflags	@"SHF_NOTE_NV_CUINFO"
        /*0018*/ 	.short	0x0002
        /*001a*/ 	.short	0x0064
        /*001c*/ 	.short	0x0082
	.zero		2


//--------------------- .nv.info                  --------------------------
	.section	.nv.info,"",@"SHT_CUDA_INFO"
	.align	4


	//----- nvinfo : EIATTR_REGCOUNT
	.align		4
        /*0000*/ 	.byte	0x04, 0x2f
        /*0002*/ 	.short	(.L_8 - .L_7)
	.align		4
.L_7:
        /*0004*/ 	.word	index@(resultPixel)
        /*0008*/ 	.word	0x00000030


	//----- nvinfo : EIATTR_FRAME_SIZE
	.align		4
.L_8:
        /*000c*/ 	.byte	0x04, 0x11
        /*000e*/ 	.short	(.L_10 - .L_9)
	.align		4
.L_9:
        /*0010*/ 	.word	index@($resultPixel$__internal_accurate_pow)
        /*0014*/ 	.word	0x00000000


	//----- nvinfo : EIATTR_FRAME_SIZE
	.align		4
.L_10:
        /*0018*/ 	.byte	0x04, 0x11
        /*001a*/ 	.short	(.L_12 - .L_11)
	.align		4
.L_11:
        /*001c*/ 	.word	index@($__internal_2_$__cuda_sm3x_div_rn_noftz_f32_slowpath)
        /*0020*/ 	.word	0x00000000


	//----- nvinfo : EIATTR_FRAME_SIZE
	.align		4
.L_12:
        /*0024*/ 	.byte	0x04, 0x11
        /*0026*/ 	.short	(.L_14 - .L_13)
	.align		4
.L_13:
        /*0028*/ 	.word	index@($__internal_1_$__cuda_sm20_sqrt_rn_f32_slowpath)
        /*002c*/ 	.word	0x00000000


	//----- nvinfo : EIATTR_FRAME_SIZE
	.align		4
.L_14:
        /*0030*/ 	.byte	0x04, 0x11
        /*0032*/ 	.short	(.L_16 - .L_15)
	.align		4
.L_15:
        /*0034*/ 	.word	index@($__internal_0_$__cuda_sm20_dsqrt_rn_f64_mediumpath_v1)
        /*0038*/ 	.word	0x00000000


	//----- nvinfo : EIATTR_FRAME_SIZE
	.align		4
.L_16:
        /*003c*/ 	.byte	0x04, 0x11
        /*003e*/ 	.short	(.L_18 - .L_17)
	.align		4
.L_17:
        /*0040*/ 	.word	index@(resultPixel)
        /*0044*/ 	.word	0x00000000


	//----- nvinfo : EIATTR_MIN_STACK_SIZE
	.align		4
.L_18:
        /*0048*/ 	.byte	0x04, 0x12
        /*004a*/ 	.short	(.L_20 - .L_19)
	.align		4
.L_19:
        /*004c*/ 	.word	index@(resultPixel)
        /*0050*/ 	.word	0x00000000
.L_20:


//--------------------- .nv.compat                --------------------------
	.section	.nv.compat,"",@"SHT_CUDA_COMPAT_INFO"
	.align	4
        /*0000*/ 	.byte	0x02, 0x09, 0x00, 0x00, 0x02, 0x02, 0x01, 0x00, 0x02, 0x05, 0x05, 0x00, 0x03, 0x07, 0x01, 0x01
        /*0010*/ 	.byte	0x02, 0x03, 0x00, 0x00, 0x02, 0x06, 0x01, 0x00, 0x04, 0x0b, 0x08, 0x00, 0x01, 0x00, 0x00, 0x00
        /*0020*/ 	.byte	0x00, 0x00, 0x00, 0x00


//--------------------- .nv.info.resultPixel      --------------------------
	.section	.nv.info.resultPixel,"",@"SHT_CUDA_INFO"
	.sectionflags	@""
	.align	4


	//----- nvinfo : EIATTR_CUDA_API_VERSION
	.align		4
        /*0000*/ 	.byte	0x04, 0x37
        /*0002*/ 	.short	(.L_22 - .L_21)
.L_21:
        /*0004*/ 	.word	0x00000082


	//----- nvinfo : EIATTR_KPARAM_INFO
	.align		4
.L_22:
        /*0008*/ 	.byte	0x04, 0x17
        /*000a*/ 	.short	(.L_24 - .L_23)
.L_23:
        /*000c*/ 	.word	0x00000000
        /*0010*/ 	.short	0x0004
        /*0012*/ 	.short	0x0028
        /*0014*/ 	.byte	0x00, 0xf5, 0x21, 0x00


	//----- nvinfo : EIATTR_KPARAM_INFO
	.align		4
.L_24:
        /*0018*/ 	.byte	0x04, 0x17
        /*001a*/ 	.short	(.L_26 - .L_25)
.L_25:
        /*001c*/ 	.word	0x00000000
        /*0020*/ 	.short	0x0003
        /*0022*/ 	.short	0x0018
        /*0024*/ 	.byte	0x00, 0xf0, 0x31, 0x00


	//----- nvinfo : EIATTR_KPARAM_INFO
	.align		4
.L_26:
        /*0028*/ 	.byte	0x04, 0x17
        /*002a*/ 	.short	(.L_28 - .L_27)
.L_27:
        /*002c*/ 	.word	0x00000000
        /*0030*/ 	.short	0x0002
        /*0032*/ 	.short	0x0014
        /*0034*/ 	.byte	0x00, 0xf0, 0x11, 0x00


	//----- nvinfo : EIATTR_KPARAM_INFO
	.align		4
.L_28:
        /*0038*/ 	.byte	0x04, 0x17
        /*003a*/ 	.short	(.L_30 - .L_29)
.L_29:
        /*003c*/ 	.word	0x00000000
        /*0040*/ 	.short	0x0001
        /*0042*/ 	.short	0x0008
        /*0044*/ 	.byte	0x00, 0xf0, 0x31, 0x00


	//----- nvinfo : EIATTR_KPARAM_INFO
	.align		4
.L_30:
        /*0048*/ 	.byte	0x04, 0x17
        /*004a*/ 	.short	(.L_32 - .L_31)
.L_31:
        /*004c*/ 	.word	0x00000000
        /*0050*/ 	.short	0x0000
        /*0052*/ 	.short	0x0000
        /*0054*/ 	.byte	0x00, 0xf5, 0x21, 0x00


	//----- nvinfo : EIATTR_SPARSE_MMA_MASK
	.align		4
.L_32:
        /*0058*/ 	.byte	0x03, 0x50
        /*005a*/ 	.short	0x0000


	//----- nvinfo : EIATTR_MAXREG_COUNT
	.align		4
        /*005c*/ 	.byte	0x03, 0x1b
        /*005e*/ 	.short	0x00ff


	//----- nvinfo : EIATTR_MERCURY_ISA_VERSION
	.align		4
        /*0060*/ 	.byte	0x03, 0x5f
        /*0062*/ 	.short	0x0101


	//----- nvinfo : EIATTR_VRC_CTA_INIT_COUNT
	.align		4
        /*0064*/ 	.byte	0x02, 0x4a
	.zero		1
	.zero		1


	//----- nvinfo : EIATTR_EXIT_INSTR_OFFSETS
	.align		4
        /*0068*/ 	.byte	0x04, 0x1c
        /*006a*/ 	.short	(.L_34 - .L_33)


	//   ....[0]....
.L_33:
        /*006c*/ 	.word	0x00000070


	//   ....[1]....
        /*0070*/ 	.word	0x000020e0


	//----- nvinfo : EIATTR_CRS_STACK_SIZE
	.align		4
.L_34:
        /*0074*/ 	.byte	0x04, 0x1e
        /*0076*/ 	.short	(.L_36 - .L_35)
.L_35:
        /*0078*/ 	.word	0x00000000


	//----- nvinfo : EIATTR_CBANK_PARAM_SIZE
	.align		4
.L_36:
        /*007c*/ 	.byte	0x03, 0x19
        /*007e*/ 	.short	0x0030


	//----- nvinfo : EIATTR_PARAM_CBANK
	.align		4
        /*0080*/ 	.byte	0x04, 0x0a
        /*0082*/ 	.short	(.L_38 - .L_37)
	.align		4
.L_37:
        /*0084*/ 	.word	index@(.nv.constant0.resultPixel)
        /*0088*/ 	.short	0x0380
        /*008a*/ 	.short	0x0030


	//----- nvinfo : EIATTR_SW_WAR
	.align		4
.L_38:
        /*008c*/ 	.byte	0x04, 0x36
        /*008e*/ 	.short	(.L_40 - .L_39)
.L_39:
        /*0090*/ 	.word	0x00000008
.L_40:


//--------------------- .nv.callgraph             --------------------------
	.section	.nv.callgraph,"",@"SHT_CUDA_CALLGRAPH"
	.align	4
	.sectionentsize	8
	.align		4
        /*0000*/ 	.word	0x00000000
	.align		4
        /*0004*/ 	.word	0xffffffff
	.align		4
        /*0008*/ 	.word	0x00000000
	.align		4
        /*000c*/ 	.word	0xfffffffe
	.align		4
        /*0010*/ 	.word	0x00000000
	.align		4
        /*0014*/ 	.word	0xfffffffd
	.align		4
        /*0018*/ 	.word	0x00000000
	.align		4
        /*001c*/ 	.word	0xfffffffc


//--------------------- .nv.constant3             --------------------------
	.section	.nv.constant3,"a",@progbits
	.align	4
.nv.constant3:
	.type		CountOfTrns,@object
	.size		CountOfTrns,(trPoint1 - CountOfTrns)
CountOfTrns:
        /*0000*/ 	.byte	0x00, 0x02, 0x00, 0x00
	.type		trPoint1,@object
	.size		trPoint1,(trPoint2 - trPoint1)
trPoint1:
	.zero		6144
	.type		trPoint2,@object
	.size		trPoint2,(trPoint3 - trPoint2)
trPoint2:
	.zero		6144
	.type		trPoint3,@object
	.size		trPoint3,(normals - trPoint3)
trPoint3:
	.zero		6144
	.type		normals,@object
	.size		normals,(dRatios - normals)
normals:
	.zero		6144
	.type		dRatios,@object
	.size		dRatios,(colors - dRatios)
dRatios:
	.zero		2048
	.type		colors,@object
	.size		colors,(.L_6 - colors)
colors:
	.zero		6144
.L_6:


//--------------------- .text.resultPixel         --------------------------
	.section	.text.resultPixel,"ax",@progbits
	.align	128
        .global         resultPixel
        .type           resultPixel,@function
        .size           resultPixel,(.L_x_66 - resultPixel)
        .other          resultPixel,@"STO_CUDA_ENTRY STV_DEFAULT"
resultPixel:
.text.resultPixel:
[----:B------:R-:W-:Y:S01]  /*0000*/  LDC R1, c[0x0][0x37c] ;  /* 0x0000df00ff017b82 */ /* 0x000fe20000000800 */
[----:B------:R-:W0:Y:S01]  /*0010*/  S2R R2, SR_CTAID.X ;  /* 0x0000000000027919 */ /* 0x000e220000002500 */
[----:B------:R-:W0:Y:S01]  /*0020*/  LDCU UR4, c[0x0][0x360] ;  /* 0x00006c00ff0477ac */ /* 0x000e220008000800 */
[----:B------:R-:W0:Y:S01]  /*0030*/  S2R R3, SR_TID.X ;  /* 0x0000000000037919 */ /* 0x000e220000002100 */
[----:B------:R-:W1:Y:S01]  /*0040*/  LDCU UR5, c[0x0][0x394] ;  /* 0x00007280ff0577ac */ /* 0x000e620008000800 */
[----:B0-----:R-:W-:-:S05]  /*0050*/  IMAD R2, R2, UR4, R3 ;  /* 0x0000000402027c24 */ /* 0x001fca000f8e0203 */
[----:B-1----:R-:W-:-:S13]  /*0060*/  ISETP.GE.AND P0, PT, R2, UR5, PT ;  /* 0x0000000502007c0c */ /* 0x002fda000bf06270 */
[----:B------:R-:W-:Y:S05]  /*0070*/  @P0 EXIT ;  /* 0x000000000000094d */ /* 0x000fea0003800000 */
[----:B------:R-:W0:Y:S01]  /*0080*/  LDCU UR5, c[0x3][URZ] ;  /* 0x00c00000ff0577ac */ /* 0x000e220008000800 */
[----:B------:R-:W-:Y:S01]  /*0090*/  HFMA2 R5, -RZ, RZ, 2.75, 0 ;  /* 0x41800000ff057431 */ /* 0x000fe200000001ff */
[----:B------:R-:W-:Y:S01]  /*00a0*/  PLOP3.LUT P0, PT, PT, PT, PT, 0x80, 0x8 ;  /* 0x000000000008781c */ /* 0x000fe20003f0f070 */
[----:B------:R-:W-:Y:S01]  /*00b0*/  IMAD.MOV.U32 R3, RZ, RZ, 0x3f800000 ;  /* 0x3f800000ff037424 */ /* 0x000fe200078e00ff */
[----:B------:R-:W1:Y:S01]  /*00c0*/  LDCU.64 UR6, c[0x0][0x358] ;  /* 0x00006b00ff0677ac */ /* 0x000e620008000a00 */
[----:B------:R-:W-:Y:S02]  /*00d0*/  IMAD.MOV.U32 R4, RZ, RZ, 0x41800000 ;  /* 0x41800000ff047424 */ /* 0x000fe400078e00ff */
[----:B------:R-:W-:Y:S01]  /*00e0*/  IMAD.MOV.U32 R6, RZ, RZ, 0x41800000 ;  /* 0x41800000ff067424 */ /* 0x000fe200078e00ff */
[----:B0-----:R-:W-:-:S09]  /*00f0*/  UISETP.GE.AND UP0, UPT, UR5, 0x1, UPT ;  /* 0x000000010500788c */ /* 0x001fd2000bf06270 */
[----:B-1----:R-:W-:Y:S05]  /*0100*/  BRA.U !UP0, `(.L_x_0) ;  /* 0x00000011082c7547 */ /* 0x002fea000b800000 */
[----:B------:R-:W0:Y:S01]  /*0110*/  LDC.64 R4, c[0x0][0x380] ;  /* 0x0000e000ff047b82 */ /* 0x000e220000000a00 */
[----:B------:R-:W-:Y:S01]  /*0120*/  IMAD.MOV.U32 R6, RZ, RZ, 0x41800000 ;  /* 0x41800000ff067424 */ /* 0x000fe200078e00ff */
[----:B------:R-:W-:Y:S01]  /*0130*/  MOV R10, 0x4b189680 ;  /* 0x4b189680000a7802 */ /* 0x000fe20000000f00 */
[----:B------:R-:W-:Y:S01]  /*0140*/  IMAD.MOV.U32 R3, RZ, RZ, 0x3f800000 ;  /* 0x3f800000ff037424 */ /* 0x000fe200078e00ff */
[----:B------:R-:W-:Y:S01]  /*0150*/  PRMT R11, RZ, 0x7610, R11 ;  /* 0x00007610ff0b7816 */ /* 0x000fe2000000000b */
[----:B------:R-:W-:Y:S01]  /*0160*/  IMAD.MOV.U32 R36, RZ, RZ, 0x6004 ;  /* 0x00006004ff247424 */ /* 0x000fe200078e00ff */
[----:B------:R-:W-:Y:S01]  /*0170*/  UMOV UR10, 0x480c ;  /* 0x0000480c000a7882 */ /* 0x000fe20000000000 */
[----:B------:R-:W1:Y:S01]  /*0180*/  LDCU UR11, c[0x0][0x390] ;  /* 0x00007200ff0b77ac */ /* 0x000e620008000800 */
[----:B------:R-:W2:Y:S01]  /*0190*/  LDCU UR12, c[0x0][0x3a0] ;  /* 0x00007400ff0c77ac */ /* 0x000ea20008000800 */
[----:B------:R-:W3:Y:S01]  /*01a0*/  LDCU UR13, c[0x0][0x38c] ;  /* 0x00007180ff0d77ac */ /* 0x000ee20008000800 */
[----:B------:R-:W4:Y:S01]  /*01b0*/  LDCU.64 UR8, c[0x0][0x398] ;  /* 0x00007300ff0877ac */ /* 0x000f220008000a00 */
[----:B0-----:R-:W-:Y:S01]  /*01c0*/  IMAD.WIDE R4, R2, 0xc, R4 ;  /* 0x0000000c02047825 */ /* 0x001fe200078e0204 */
[----:B------:R-:W-:-:S04]  /*01d0*/  UMOV UR14, 0x680c ;  /* 0x0000680c000e7882 */ /* 0x000fc80000000000 */
[----:B------:R-:W5:Y:S04]  /*01e0*/  LDG.E R7, desc[UR6][R4.64] ;  /* 0x0000000604077981 */ /* 0x000f68000c1e1900 */
[----:B------:R-:W5:Y:S04]  /*01f0*/  LDG.E R8, desc[UR6][R4.64+0x4] ;  /* 0x0000040604087981 */ /* 0x000f68000c1e1900 */
[----:B------:R0:W5:Y:S01]  /*0200*/  LDG.E R9, desc[UR6][R4.64+0x8] ;  /* 0x0000080604097981 */ /* 0x000162000c1e1900 */
[----:B------:R-:W-:Y:S01]  /*0210*/  UMOV UR15, 0x300c ;  /* 0x0000300c000f7882 */ /* 0x000fe20000000000 */
[----:B------:R-:W-:Y:S01]  /*0220*/  UMOV UR16, 0xc ;  /* 0x0000000c00107882 */ /* 0x000fe20000000000 */
[----:B------:R-:W-:Y:S01]  /*0230*/  UIADD3 UR5, UPT, UPT, -UR5, URZ, URZ ;  /* 0x000000ff05057290 */ /* 0x000fe2000fffe1ff */
[----:B------:R-:W-:Y:S01]  /*0240*/  UMOV UR17, 0x1808 ;  /* 0x0000180800117882 */ /* 0x000fe20000000000 */
[----:B------:R-:W-:Y:S01]  /*0250*/  UMOV UR4, URZ ;  /* 0x000000ff00047c82 */ /* 0x000fe20008000000 */
[----:B0-----:R-:W-:Y:S01]  /*0260*/  MOV R5, 0x41800000 ;  /* 0x4180000000057802 */ /* 0x001fe20000000f00 */
[----:B-1234-:R-:W-:-:S08]  /*0270*/  IMAD.MOV.U32 R4, RZ, RZ, 0x41800000 ;  /* 0x41800000ff047424 */ /* 0x01efd000078e00ff */
.L_x_19:
[----:B------:R-:W0:Y:S01]  /*0280*/  LDC R13, c[0x3][R36] ;  /* 0x00c00000240d7b82 */ /* 0x000e220000000800 */
[----:B------:R-:W1:Y:S01]  /*0290*/  LDCU UR18, c[0x3][UR10+-0x4] ;  /* 0x00ffff800a1277ac */ /* 0x000e620008000800 */
[----:B------:R-:W-:Y:S01]  /*02a0*/  BSSY.RECONVERGENT B0, `(.L_x_1) ;  /* 0x00000e5000007945 */ /* 0x000fe20003800200 */
[----:B------:R-:W2:Y:S05]  /*02b0*/  LDCU UR19, c[0x3][UR10+-0x8] ;  /* 0x00ffff000a1377ac */ /* 0x000eaa0008000800 */
[----:B------:R-:W0:Y:S01]  /*02c0*/  LDC.64 R14, c[0x0][0x388] ;  /* 0x0000e200ff0e7b82 */ /* 0x000e220000000a00 */
[----:B------:R-:W3:Y:S07]  /*02d0*/  LDCU UR20, c[0x3][UR10] ;  /* 0x00c000000a1477ac */ /* 0x000eee0008000800 */
[----:B------:R-:W4:Y:S01]  /*02e0*/  LDC R17, c[0x0][0x390] ;  /* 0x0000e400ff117b82 */ /* 0x000f220000000800 */
[----:B-1---5:R-:W-:-:S04]  /*02f0*/  FMUL R12, R8, UR18 ;  /* 0x00000012080c7c20 */ /* 0x022fc80008400000 */
[----:B--2---:R-:W-:Y:S01]  /*0300*/  FFMA R12, R7, UR19, R12 ;  /* 0x00000013070c7c23 */ /* 0x004fe2000800000c */
[----:B0-----:R-:W-:-:S04]  /*0310*/  FFMA R0, R14, UR19, R13 ;  /* 0x000000130e007c23 */ /* 0x001fc8000800000d */
[----:B------:R-:W-:Y:S01]  /*0320*/  FFMA R0, R15, UR18, R0 ;  /* 0x000000120f007c23 */ /* 0x000fe20008000000 */
[----:B---3--:R-:W-:-:S03]  /*0330*/  FFMA R15, R9, UR20, R12 ;  /* 0x00000014090f7c23 */ /* 0x008fc6000800000c */
[----:B----4-:R-:W-:Y:S02]  /*0340*/  FFMA R12, R17, UR20, R0 ;  /* 0x00000014110c7c23 */ /* 0x010fe40008000000 */
[----:B------:R-:W-:-:S03]  /*0350*/  FSETP.EQ.AND P1, PT, R15, RZ, PT ;  /* 0x000000ff0f00720b */ /* 0x000fc60003f22000 */
[----:B------:R-:W-:-:S13]  /*0360*/  FSETP.GE.AND P0, PT, R12, RZ, PT ;  /* 0x000000ff0c00720b */ /* 0x000fda0003f06000 */
[----:B------:R-:W-:Y:S05]  /*0370*/  @P0 BRA P1, `(.L_x_2) ;  /* 0x0000000c005c0947 */ /* 0x000fea0000800000 */
[----:B------:R-:W0:Y:S01]  /*0380*/  MUFU.RCP R0, R15 ;  /* 0x0000000f00007308 */ /* 0x000e220000001000 */
[----:B------:R-:W-:Y:S07]  /*0390*/  BSSY.RECONVERGENT B1, `(.L_x_3) ;  /* 0x000000d000017945 */ /* 0x000fee0003800200 */
[----:B------:R-:W1:Y:S01]  /*03a0*/  FCHK P0, -R12, R15 ;  /* 0x0000000f0c007302 */ /* 0x000e620000000100 */
[----:B0-----:R-:W-:-:S04]  /*03b0*/  FFMA R13, -R15, R0, 1 ;  /* 0x3f8000000f0d7423 */ /* 0x001fc80000000100 */
[----:B------:R-:W-:-:S04]  /*03c0*/  FFMA R13, R0, R13, R0 ;  /* 0x0000000d000d7223 */ /* 0x000fc80000000000 */
[----:B------:R-:W-:-:S04]  /*03d0*/  FFMA R0, -R12, R13, RZ ;  /* 0x0000000d0c007223 */ /* 0x000fc800000001ff */
[----:B------:R-:W-:-:S04]  /*03e0*/  FFMA R14, -R15, R0, -R12 ;  /* 0x000000000f0e7223 */ /* 0x000fc8000000090c */
[----:B------:R-:W-:Y:S01]  /*03f0*/  FFMA R0, R13, R14, R0 ;  /* 0x0000000e0d007223 */ /* 0x000fe20000000000 */
[----:B-1----:R-:W-:Y:S06]  /*0400*/  @!P0 BRA `(.L_x_4) ;  /* 0x0000000000148947 */ /* 0x002fec0003800000 */
[----:B------:R-:W-:Y:S01]  /*0410*/  FADD R12, -R12, -RZ ;  /* 0x800000ff0c0c7221 */ /* 0x000fe20000000100 */
[----:B------:R-:W-:Y:S01]  /*0420*/  IMAD.MOV.U32 R13, RZ, RZ, R15 ;  /* 0x000000ffff0d7224 */ /* 0x000fe200078e000f */
[----:B------:R-:W-:-:S07]  /*0430*/  MOV R14, 0x450 ;  /* 0x00000450000e7802 */ /* 0x000fce0000000f00 */
[----:B------:R-:W-:Y:S05]  /*0440*/  CALL.REL.NOINC `($__internal_2_$__cuda_sm3x_div_rn_noftz_f32_slowpath) ;  /* 0x0000002000307944 */ /* 0x000fea0003c00000 */
[----:B------:R-:W-:-:S07]  /*0450*/  MOV R0, R15 ;  /* 0x0000000f00007202 */ /* 0x000fce0000000f00 */
.L_x_4:
[----:B------:R-:W-:Y:S05]  /*0460*/  BSYNC.RECONVERGENT B1 ;  /* 0x0000000000017941 */ /* 0x000fea0003800200 */
.L_x_3:
[----:B------:R-:W-:-:S13]  /*0470*/  FSETP.GEU.AND P0, PT, R0, RZ, PT ;  /* 0x000000ff0000720b */ /* 0x000fda0003f0e000 */
[----:B------:R-:W-:Y:S05]  /*0480*/  @!P0 BRA `(.L_x_2) ;  /* 0x0000000c00188947 */ /* 0x000fea0003800000 */
[----:B------:R-:W0:Y:S01]  /*0490*/  LDC.64 R16, c[0x0][0x388] ;  /* 0x0000e200ff107b82 */ /* 0x000e220000000a00 */
[----:B------:R-:W-:Y:S01]  /*04a0*/  FSETP.NEU.AND P0, PT, RZ, UR19, PT ;  /* 0x00000013ff007c0b */ /* 0x000fe2000bf0d000 */
[-C--:B------:R-:W-:Y:S01]  /*04b0*/  FFMA R37, R9, R0.reuse, UR11 ;  /* 0x0000000b09257e23 */ /* 0x080fe20008000000 */
[-C--:B0-----:R-:W-:Y:S01]  /*04c0*/  FFMA R38, R8, R0.reuse, R17 ;  /* 0x0000000008267223 */ /* 0x081fe20000000011 */
[----:B------:R-:W-:-:S10]  /*04d0*/  FFMA R39, R7, R0, R16 ;  /* 0x0000000007277223 */ /* 0x000fd40000000010 */
[----:B------:R-:W-:Y:S05]  /*04e0*/  @!P0 BRA `(.L_x_5) ;  /* 0x0000000000348947 */ /* 0x000fea0003800000 */
[----:B------:R-:W0:Y:S01]  /*04f0*/  LDCU UR20, c[0x3][UR17] ;  /* 0x00c00000111477ac */ /* 0x000e220008000800 */
[----:B------:R-:W-:Y:S02]  /*0500*/  IMAD.MOV.U32 R14, RZ, RZ, R37 ;  /* 0x000000ffff0e7224 */ /* 0x000fe400078e0025 */
[----:B------:R-:W-:Y:S01]  /*0510*/  IMAD.MOV.U32 R17, RZ, RZ, R38 ;  /* 0x000000ffff117224 */ /* 0x000fe200078e0026 */
[----:B------:R-:W1:Y:S01]  /*0520*/  LDCU UR21, c[0x3][UR17+0x4] ;  /* 0x00c00080111577ac */ /* 0x000e620008000800 */
[----:B------:R-:W2:Y:S01]  /*0530*/  LDCU UR22, c[0x3][UR15+-0x4] ;  /* 0x00ffff800f1677ac */ /* 0x000ea20008000800 */
[----:B------:R-:W3:Y:S01]  /*0540*/  LDCU UR23, c[0x3][UR15] ;  /* 0x00c000000f1777ac */ /* 0x000ee20008000800 */
[----:B------:R-:W4:Y:S01]  /*0550*/  LDCU UR24, c[0x3][UR16+-0x4] ;  /* 0x00ffff80101877ac */ /* 0x000f220008000800 */
[----:B0-----:R-:W-:Y:S01]  /*0560*/  MOV R0, UR20 ;  /* 0x0000001400007c02 */ /* 0x001fe20008000f00 */
[----:B------:R-:W0:Y:S01]  /*0570*/  LDCU UR25, c[0x3][UR16] ;  /* 0x00c00000101977ac */ /* 0x000e220008000800 */
[----:B-1----:R-:W-:-:S02]  /*0580*/  IMAD.U32 R12, RZ, RZ, UR21 ;  /* 0x00000015ff0c7e24 */ /* 0x002fc4000f8e00ff */
[----:B--2---:R-:W-:Y:S01]  /*0590*/  IMAD.U32 R13, RZ, RZ, UR22 ;  /* 0x00000016ff0d7e24 */ /* 0x004fe2000f8e00ff */
[----:B---3--:R-:W-:Y:S01]  /*05a0*/  MOV R15, UR23 ;  /* 0x00000017000f7c02 */ /* 0x008fe20008000f00 */
[----:B----4-:R-:W-:Y:S06]  /*05b0*/  BRA `(.L_x_6) ;  /* 0x00000000006c7947 */ /* 0x010fec0003800000 */
.L_x_5:
[----:B------:R-:W-:-:S13]  /*05c0*/  FSETP.NEU.AND P0, PT, RZ, UR18, PT ;  /* 0x00000012ff007c0b */ /* 0x000fda000bf0d000 */
        /* <DEDUP_REMOVED lines=14> */
.L_x_7:
        /* <DEDUP_REMOVED lines=11> */
[----:B---34-:R-:W-:-:S07]  /*0760*/  MOV R15, UR23 ;  /* 0x00000017000f7c02 */ /* 0x018fce0008000f00 */
.L_x_6:
[----:B------:R-:W-:Y:S01]  /*0770*/  FADD R18, R0, -UR24 ;  /* 0x8000001800127e21 */ /* 0x000fe20008000000 */
[C---:B0-----:R-:W-:Y:S01]  /*0780*/  FADD R19, -R14.reuse, UR25 ;  /* 0x000000190e137e21 */ /* 0x041fe20008000100 */
[----:B------:R-:W-:Y:S01]  /*0790*/  FADD R20, R13, -R0 ;  /* 0x800000000d147221 */ /* 0x000fe20000000000 */
[C---:B------:R-:W-:Y:S01]  /*07a0*/  FADD R23, -R14.reuse, R12 ;  /* 0x0000000c0e177221 */ /* 0x040fe20000000100 */
[----:B------:R-:W-:Y:S01]  /*07b0*/  FADD R27, -R14, R15 ;  /* 0x0000000f0e1b7221 */ /* 0x000fe20000000100 */
[----:B------:R-:W-:Y:S01]  /*07c0*/  FMUL R21, R18, R19 ;  /* 0x0000001312157220 */ /* 0x000fe20000400000 */
[----:B------:R-:W-:Y:S01]  /*07d0*/  FADD R18, -R17, R0 ;  /* 0x0000000011127221 */ /* 0x000fe20000000100 */
[----:B------:R-:W-:Y:S01]  /*07e0*/  FMUL R25, R20, R23 ;  /* 0x0000001714197220 */ /* 0x000fe20000400000 */
[----:B------:R-:W-:Y:S01]  /*07f0*/  FADD R23, R15, -R12 ;  /* 0x8000000c0f177221 */ /* 0x000fe20000000000 */
[----:B------:R-:W-:Y:S01]  /*0800*/  FADD R19, R12, -UR25 ;  /* 0x800000190c137e21 */ /* 0x000fe20008000000 */
[----:B------:R-:W-:Y:S01]  /*0810*/  FADD R12, -R13, UR24 ;  /* 0x000000180d0c7e21 */ /* 0x000fe20008000100 */
[C---:B------:R-:W-:Y:S01]  /*0820*/  FADD R0, -R17.reuse, UR24 ;  /* 0x0000001811007e21 */ /* 0x040fe20008000100 */
[----:B------:R-:W-:Y:S01]  /*0830*/  FFMA R18, R18, R23, -R25 ;  /* 0x0000001712127223 */ /* 0x000fe20000000819 */
[----:B------:R-:W-:Y:S01]  /*0840*/  FADD R13, -R17, R13 ;  /* 0x0000000d110d7221 */ /* 0x000fe20000000100 */
[----:B------:R-:W-:Y:S01]  /*0850*/  FMUL R14, R12, R27 ;  /* 0x0000001b0c0e7220 */ /* 0x000fe20000400000 */
[----:B------:R-:W-:Y:S01]  /*0860*/  FFMA R0, R0, R19, -R21 ;  /* 0x0000001300007223 */ /* 0x000fe20000000815 */
[----:B------:R-:W-:Y:S01]  /*0870*/  FADD R12, -R15, UR25 ;  /* 0x000000190f0c7e21 */ /* 0x000fe20008000100 */
[----:B------:R-:W-:-:S02]  /*0880*/  FSETP.GE.AND P0, PT, R18, RZ, PT ;  /* 0x000000ff1200720b */ /* 0x000fc40003f06000 */
[----:B------:R-:W-:Y:S01]  /*0890*/  FSETP.GTU.AND P1, PT, R18, RZ, PT ;  /* 0x000000ff1200720b */ /* 0x000fe20003f2c000 */
[----:B------:R-:W-:Y:S01]  /*08a0*/  FFMA R12, R13, R12, -R14 ;  /* 0x0000000c0d0c7223 */ /* 0x000fe2000000080e */
[C---:B------:R-:W-:Y:S02]  /*08b0*/  FSETP.GE.AND P0, PT, R0.reuse, RZ, P0 ;  /* 0x000000ff0000720b */ /* 0x040fe40000706000 */
[----:B------:R-:W-:Y:S02]  /*08c0*/  FSETP.GTU.OR P1, PT, R0, RZ, P1 ;  /* 0x000000ff0000720b */ /* 0x000fe40000f2c400 */
[C---:B------:R-:W-:Y:S02]  /*08d0*/  FSETP.GE.AND P0, PT, R12.reuse, RZ, P0 ;  /* 0x000000ff0c00720b */ /* 0x040fe40000706000 */
[----:B------:R-:W-:-:S13]  /*08e0*/  FSETP.GTU.OR P1, PT, R12, RZ, P1 ;  /* 0x000000ff0c00720b */ /* 0x000fda0000f2c400 */
[----:B------:R-:W-:Y:S05]  /*08f0*/  @P1 BRA !P0, `(.L_x_2) ;  /* 0x0000000400fc1947 */ /* 0x000fea0004000000 */
[----:B------:R-:W-:Y:S01]  /*0900*/  FADD R16, R39, -R16 ;  /* 0x8000001027107221 */ /* 0x000fe20000000000 */
[----:B------:R-:W-:Y:S01]  /*0910*/  BSSY.RECONVERGENT B1, `(.L_x_8) ;  /* 0x0000008000017945 */ /* 0x000fe20003800200 */
[----:B------:R-:W-:Y:S01]  /*0920*/  IMAD.MOV.U32 R44, RZ, RZ, RZ ;  /* 0x000000ffff2c7224 */ /* 0x000fe200078e00ff */
[----:B------:R-:W-:Y:S01]  /*0930*/  MOV R43, 0x40000000 ;  /* 0x40000000002b7802 */ /* 0x000fe20000000f00 */
[----:B------:R-:W0:Y:S01]  /*0940*/  F2F.F64.F32 R14, R16 ;  /* 0x00000010000e7310 */ /* 0x000e220000201800 */
[----:B------:R-:W-:Y:S01]  /*0950*/  MOV R0, 0x990 ;  /* 0x0000099000007802 */ /* 0x000fe20000000f00 */
[----:B0-----:R-:W-:-:S10]  /*0960*/  DADD R20, -RZ, |R14| ;  /* 0x00000000ff147229 */ /* 0x001fd4000000050e */
[----:B------:R-:W-:-:S07]  /*0970*/  IMAD.MOV.U32 R45, RZ, RZ, R21 ;  /* 0x000000ffff2d7224 */ /* 0x000fce00078e0015 */
[----:B------:R-:W-:Y:S05]  /*0980*/  CALL.REL.NOINC `($resultPixel$__internal_accurate_pow) ;  /* 0x0000002000807944 */ /* 0x000fea0003c00000 */
[----:B------:R-:W-:Y:S05]  /*0990*/  BSYNC.RECONVERGENT B1 ;  /* 0x0000000000017941 */ /* 0x000fea0003800200 */
.L_x_8:
[----:B------:R-:W-:Y:S01]  /*09a0*/  FADD R40, R38, -UR13 ;  /* 0x8000000d26287e21 */ /* 0x000fe20008000000 */
[----:B------:R-:W-:Y:S01]  /*09b0*/  DADD R18, R14, 2 ;  /* 0x400000000e127429 */ /* 0x000fe20000000000 */
[C---:B------:R-:W-:Y:S01]  /*09c0*/  FSETP.NEU.AND P1, PT, R16.reuse, RZ, PT ;  /* 0x000000ff1000720b */ /* 0x040fe20003f2d000 */
[----:B------:R-:W-:Y:S01]  /*09d0*/  BSSY.RECONVERGENT B1, `(.L_x_9) ;  /* 0x0000010000017945 */ /* 0x000fe20003800200 */
[----:B------:R-:W0:Y:S01]  /*09e0*/  F2F.F64.F32 R12, R40 ;  /* 0x00000028000c7310 */ /* 0x000e220000201800 */
[----:B------:R-:W-:-:S06]  /*09f0*/  FSETP.NEU.AND P0, PT, R16, 1, PT ;  /* 0x3f8000001000780b */ /* 0x000fcc0003f0d000 */
[----:B------:R-:W-:Y:S02]  /*0a00*/  LOP3.LUT R18, R19, 0x7ff00000, RZ, 0xc0, !PT ;  /* 0x7ff0000013127812 */ /* 0x000fe400078ec0ff */
[----:B------:R-:W-:Y:S02]  /*0a10*/  FSEL R19, R24, RZ, P1 ;  /* 0x000000ff18137208 */ /* 0x000fe40000800000 */
[----:B------:R-:W-:Y:S02]  /*0a20*/  ISETP.NE.AND P2, PT, R18, 0x7ff00000, PT ;  /* 0x7ff000001200780c */ /* 0x000fe40003f45270 */
[----:B------:R-:W-:Y:S01]  /*0a30*/  FSEL R18, R22, RZ, P1 ;  /* 0x000000ff16127208 */ /* 0x000fe20000800000 */
[----:B0-----:R-:W-:-:S10]  /*0a40*/  DADD R20, -RZ, |R12| ;  /* 0x00000000ff147229 */ /* 0x001fd4000000050c */
[----:B------:R-:W-:Y:S01]  /*0a50*/  IMAD.MOV.U32 R45, RZ, RZ, R21 ;  /* 0x000000ffff2d7224 */ /* 0x000fe200078e0015 */
[----:B------:R-:W-:Y:S06]  /*0a60*/  @P2 BRA `(.L_x_10) ;  /* 0x0000000000182947 */ /* 0x000fec0003800000 */
[----:B------:R-:W-:-:S13]  /*0a70*/  FSETP.NAN.AND P1, PT, R16, R16, PT ;  /* 0x000000101000720b */ /* 0x000fda0003f28000 */
[----:B------:R-:W-:Y:S01]  /*0a80*/  @P1 DADD R18, R14, 2 ;  /* 0x400000000e121429 */ /* 0x000fe20000000000 */
[----:B------:R-:W-:Y:S10]  /*0a90*/  @P1 BRA `(.L_x_10) ;  /* 0x00000000000c1947 */ /* 0x000ff40003800000 */
[----:B------:R-:W-:-:S14]  /*0aa0*/  DSETP.NEU.AND P1, PT, |R14|, +INF , PT ;  /* 0x7ff000000e00742a */ /* 0x000fdc0003f2d200 */
[----:B------:R-:W-:Y:S01]  /*0ab0*/  @!P1 IMAD.MOV.U32 R18, RZ, RZ, 0x0 ;  /* 0x00000000ff129424 */ /* 0x000fe200078e00ff */
[----:B------:R-:W-:-:S07]  /*0ac0*/  @!P1 MOV R19, 0x7ff00000 ;  /* 0x7ff0000000139802 */ /* 0x000fce0000000f00 */
.L_x_10:
[----:B------:R-:W-:Y:S05]  /*0ad0*/  BSYNC.RECONVERGENT B1 ;  /* 0x0000000000017941 */ /* 0x000fea0003800200 */
.L_x_9:
[----:B------:R-:W-:Y:S01]  /*0ae0*/  BSSY.RECONVERGENT B1, `(.L_x_11) ;  /* 0x0000007000017945 */ /* 0x000fe20003800200 */
[----:B------:R-:W-:Y:S01]  /*0af0*/  FSEL R14, R18, RZ, P0 ;  /* 0x000000ff120e7208 */ /* 0x000fe20000000000 */
[----:B------:R-:W-:Y:S01]  /*0b00*/  IMAD.MOV.U32 R44, RZ, RZ, RZ ;  /* 0x000000ffff2c7224 */ /* 0x000fe200078e00ff */
[----:B------:R-:W-:Y:S01]  /*0b10*/  FSEL R15, R19, 1.875, P0 ;  /* 0x3ff00000130f7808 */ /* 0x000fe20000000000 */
[----:B------:R-:W-:Y:S01]  /*0b20*/  IMAD.MOV.U32 R43, RZ, RZ, 0x40000000 ;  /* 0x40000000ff2b7424 */ /* 0x000fe200078e00ff */
[----:B------:R-:W-:-:S07]  /*0b30*/  MOV R0, 0xb50 ;  /* 0x00000b5000007802 */ /* 0x000fce0000000f00 */
[----:B------:R-:W-:Y:S05]  /*0b40*/  CALL.REL.NOINC `($resultPixel$__internal_accurate_pow) ;  /* 0x0000002000107944 */ /* 0x000fea0003c00000 */
[----:B------:R-:W-:Y:S05]  /*0b50*/  BSYNC.RECONVERGENT B1 ;  /* 0x0000000000017941 */ /* 0x000fea0003800200 */
.L_x_11:
[----:B------:R-:W-:Y:S01]  /*0b60*/  DADD R18, R12, 2 ;  /* 0x400000000c127429 */ /* 0x000fe20000000000 */
[----:B------:R-:W-:Y:S01]  /*0b70*/  FADD R41, R37, -UR11 ;  /* 0x8000000b25297e21 */ /* 0x000fe20008000000 */
[C---:B------:R-:W-:Y:S01]  /*0b80*/  FSETP.NEU.AND P1, PT, R40.reuse, RZ, PT ;  /* 0x000000ff2800720b */ /* 0x040fe20003f2d000 */
[----:B------:R-:W-:Y:S01]  /*0b90*/  BSSY.RECONVERGENT B1, `(.L_x_12) ;  /* 0x000000f000017945 */ /* 0x000fe20003800200 */
[----:B------:R-:W-:Y:S01]  /*0ba0*/  FSETP.NEU.AND P0, PT, R40, 1, PT ;  /* 0x3f8000002800780b */ /* 0x000fe20003f0d000 */
[----:B------:R-:W0:Y:S05]  /*0bb0*/  F2F.F64.F32 R16, R41 ;  /* 0x0000002900107310 */ /* 0x000e2a0000201800 */
[----:B------:R-:W-:-:S02]  /*0bc0*/  LOP3.LUT R18, R19, 0x7ff00000, RZ, 0xc0, !PT ;  /* 0x7ff0000013127812 */ /* 0x000fc400078ec0ff */
[----:B------:R-:W-:Y:S02]  /*0bd0*/  FSEL R19, R24, RZ, P1 ;  /* 0x000000ff18137208 */ /* 0x000fe40000800000 */
[----:B------:R-:W-:Y:S02]  /*0be0*/  ISETP.NE.AND P2, PT, R18, 0x7ff00000, PT ;  /* 0x7ff000001200780c */ /* 0x000fe40003f45270 */
[----:B------:R-:W-:Y:S01]  /*0bf0*/  FSEL R18, R22, RZ, P1 ;  /* 0x000000ff16127208 */ /* 0x000fe20000800000 */
[----:B0-----:R-:W-:-:S10]  /*0c00*/  DADD R44, -RZ, |R16| ;  /* 0x00000000ff2c7229 */ /* 0x001fd40000000510 */
[----:B------:R-:W-:Y:S05]  /*0c10*/  @P2 BRA `(.L_x_13) ;  /* 0x0000000000182947 */ /* 0x000fea0003800000 */
[----:B------:R-:W-:-:S13]  /*0c20*/  FSETP.NAN.AND P1, PT, R40, R40, PT ;  /* 0x000000282800720b */ /* 0x000fda0003f28000 */
[----:B------:R-:W-:Y:S01]  /*0c30*/  @P1 DADD R18, R12, 2 ;  /* 0x400000000c121429 */ /* 0x000fe20000000000 */
[----:B------:R-:W-:Y:S10]  /*0c40*/  @P1 BRA `(.L_x_13) ;  /* 0x00000000000c1947 */ /* 0x000ff40003800000 */
[----:B------:R-:W-:-:S14]  /*0c50*/  DSETP.NEU.AND P1, PT, |R12|, +INF , PT ;  /* 0x7ff000000c00742a */ /* 0x000fdc0003f2d200 */
[----:B------:R-:W-:Y:S01]  /*0c60*/  @!P1 MOV R18, 0x0 ;  /* 0x0000000000129802 */ /* 0x000fe20000000f00 */
[----:B------:R-:W-:-:S07]  /*0c70*/  @!P1 IMAD.MOV.U32 R19, RZ, RZ, 0x7ff00000 ;  /* 0x7ff00000ff139424 */ /* 0x000fce00078e00ff */
.L_x_13:
[----:B------:R-:W-:Y:S05]  /*0c80*/  BSYNC.RECONVERGENT B1 ;  /* 0x0000000000017941 */ /* 0x000fea0003800200 */
.L_x_12:
[----:B------:R-:W-:Y:S01]  /*0c90*/  FSEL R12, R18, RZ, P0 ;  /* 0x000000ff120c7208 */ /* 0x000fe20000000000 */
[----:B------:R-:W-:Y:S01]  /*0ca0*/  BSSY.RECONVERGENT B1, `(.L_x_14) ;  /* 0x0000008000017945 */ /* 0x000fe20003800200 */
[----:B------:R-:W-:Y:S01]  /*0cb0*/  FSEL R13, R19, 1.875, P0 ;  /* 0x3ff00000130d7808 */ /* 0x000fe20000000000 */
[----:B------:R-:W-:Y:S01]  /*0cc0*/  IMAD.MOV.U32 R20, RZ, RZ, R44 ;  /* 0x000000ffff147224 */ /* 0x000fe200078e002c */
[----:B------:R-:W-:Y:S01]  /*0cd0*/  MOV R44, RZ ;  /* 0x000000ff002c7202 */ /* 0x000fe20000000f00 */
[----:B------:R-:W-:Y:S01]  /*0ce0*/  IMAD.MOV.U32 R43, RZ, RZ, 0x40000000 ;  /* 0x40000000ff2b7424 */ /* 0x000fe200078e00ff */
[----:B------:R-:W-:Y:S02]  /*0cf0*/  MOV R0, 0xd20 ;  /* 0x00000d2000007802 */ /* 0x000fe40000000f00 */
[----:B------:R-:W-:-:S11]  /*0d00*/  DADD R14, R14, R12 ;  /* 0x000000000e0e7229 */ /* 0x000fd6000000000c */
[----:B------:R-:W-:Y:S05]  /*0d10*/  CALL.REL.NOINC `($resultPixel$__internal_accurate_pow) ;  /* 0x0000001c009c7944 */ /* 0x000fea0003c00000 */
[----:B------:R-:W-:Y:S05]  /*0d20*/  BSYNC.RECONVERGENT B1 ;  /* 0x0000000000017941 */ /* 0x000fea0003800200 */
.L_x_14:
[----:B------:R-:W-:Y:S01]  /*0d30*/  DADD R12, R16, 2 ;  /* 0x40000000100c7429 */ /* 0x000fe20000000000 */
[C---:B------:R-:W-:Y:S01]  /*0d40*/  FSETP.NEU.AND P1, PT, R41.reuse, RZ, PT ;  /* 0x000000ff2900720b */ /* 0x040fe20003f2d000 */
[----:B------:R-:W-:Y:S01]  /*0d50*/  BSSY.RECONVERGENT B1, `(.L_x_15) ;  /* 0x000000d000017945 */ /* 0x000fe20003800200 */
[----:B------:R-:W-:Y:S02]  /*0d60*/  FSETP.NEU.AND P0, PT, R41, 1, PT ;  /* 0x3f8000002900780b */ /* 0x000fe40003f0d000 */
[----:B------:R-:W-:Y:S02]  /*0d70*/  FSEL R22, R22, RZ, P1 ;  /* 0x000000ff16167208 */ /* 0x000fe40000800000 */
[----:B------:R-:W-:-:S03]  /*0d80*/  FSEL R23, R24, RZ, P1 ;  /* 0x000000ff18177208 */ /* 0x000fc60000800000 */
[----:B------:R-:W-:-:S04]  /*0d90*/  LOP3.LUT R12, R13, 0x7ff00000, RZ, 0xc0, !PT ;  /* 0x7ff000000d0c7812 */ /* 0x000fc800078ec0ff */
[----:B------:R-:W-:-:S13]  /*0da0*/  ISETP.NE.AND P2, PT, R12, 0x7ff00000, PT ;  /* 0x7ff000000c00780c */ /* 0x000fda0003f45270 */
[----:B------:R-:W-:Y:S05]  /*0db0*/  @P2 BRA `(.L_x_16) ;  /* 0x0000000000182947 */ /* 0x000fea0003800000 */
[----:B------:R-:W-:-:S13]  /*0dc0*/  FSETP.NAN.AND P1, PT, R41, R41, PT ;  /* 0x000000292900720b */ /* 0x000fda0003f28000 */
[----:B------:R-:W-:Y:S01]  /*0dd0*/  @P1 DADD R22, R16, 2 ;  /* 0x4000000010161429 */ /* 0x000fe20000000000 */
[----:B------:R-:W-:Y:S10]  /*0de0*/  @P1 BRA `(.L_x_16) ;  /* 0x00000000000c1947 */ /* 0x000ff40003800000 */
[----:B------:R-:W-:-:S14]  /*0df0*/  DSETP.NEU.AND P1, PT, |R16|, +INF , PT ;  /* 0x7ff000001000742a */ /* 0x000fdc0003f2d200 */
[----:B------:R-:W-:Y:S01]  /*0e00*/  @!P1 IMAD.MOV.U32 R22, RZ, RZ, 0x0 ;  /* 0x00000000ff169424 */ /* 0x000fe200078e00ff */
[----:B------:R-:W-:-:S07]  /*0e10*/  @!P1 MOV R23, 0x7ff00000 ;  /* 0x7ff0000000179802 */ /* 0x000fce0000000f00 */
.L_x_16:
[----:B------:R-:W-:Y:S05]  /*0e20*/  BSYNC.RECONVERGENT B1 ;  /* 0x0000000000017941 */ /* 0x000fea0003800200 */
.L_x_15:
[----:B------:R-:W-:Y:S01]  /*0e30*/  FSEL R16, R22, RZ, P0 ;  /* 0x000000ff16107208 */ /* 0x000fe20000000000 */
[----:B------:R-:W-:Y:S01]  /*0e40*/  IMAD.MOV.U32 R22, RZ, RZ, 0x0 ;  /* 0x00000000ff167424 */ /* 0x000fe200078e00ff */
[----:B------:R-:W-:Y:S01]  /*0e50*/  FSEL R17, R23, 1.875, P0 ;  /* 0x3ff0000017117808 */ /* 0x000fe20000000000 */
[----:B------:R-:W-:Y:S01]  /*0e60*/  BSSY.RECONVERGENT B1, `(.L_x_17) ;  /* 0x0000013000017945 */ /* 0x000fe20003800200 */
[----:B------:R-:W-:-:S04]  /*0e70*/  MOV R23, 0x3fd80000 ;  /* 0x3fd8000000177802 */ /* 0x000fc80000000f00 */
[----:B------:R-:W-:-:S06]  /*0e80*/  DADD R16, R14, R16 ;  /* 0x000000000e107229 */ /* 0x000fcc0000000010 */
[----:B------:R-:W0:Y:S04]  /*0e90*/  MUFU.RSQ64H R19, R17 ;  /* 0x0000001100137308 */ /* 0x000e280000001c00 */
[----:B------:R-:W-:-:S05]  /*0ea0*/  VIADD R18, R17, 0xfcb00000 ;  /* 0xfcb0000011127836 */ /* 0x000fca0000000000 */
[----:B------:R-:W-:Y:S01]  /*0eb0*/  ISETP.GE.U32.AND P0, PT, R18, 0x7ca00000, PT ;  /* 0x7ca000001200780c */ /* 0x000fe20003f06070 */
[----:B0-----:R-:W-:-:S08]  /*0ec0*/  DMUL R12, R18, R18 ;  /* 0x00000012120c7228 */ /* 0x001fd00000000000 */
[----:B------:R-:W-:-:S08]  /*0ed0*/  DFMA R12, R16, -R12, 1 ;  /* 0x3ff00000100c742b */ /* 0x000fd0000000080c */
[----:B------:R-:W-:Y:S02]  /*0ee0*/  DFMA R22, R12, R22, 0.5 ;  /* 0x3fe000000c16742b */ /* 0x000fe40000000016 */
[----:B------:R-:W-:-:S08]  /*0ef0*/  DMUL R12, R18, R12 ;  /* 0x0000000c120c7228 */ /* 0x000fd00000000000 */
[----:B------:R-:W-:-:S08]  /*0f00*/  DFMA R22, R22, R12, R18 ;  /* 0x0000000c1616722b */ /* 0x000fd00000000012 */
[----:B------:R-:W-:Y:S02]  /*0f10*/  DMUL R14, R16, R22 ;  /* 0x00000016100e7228 */ /* 0x000fe40000000000 */
[----:B------:R-:W-:Y:S02]  /*0f20*/  VIADD R21, R23, 0xfff00000 ;  /* 0xfff0000017157836 */ /* 0x000fe40000000000 */
[----:B------:R-:W-:-:S04]  /*0f30*/  IMAD.MOV.U32 R20, RZ, RZ, R22 ;  /* 0x000000ffff147224 */ /* 0x000fc800078e0016 */
[----:B------:R-:W-:-:S08]  /*0f40*/  DFMA R12, R14, -R14, R16 ;  /* 0x8000000e0e0c722b */ /* 0x000fd00000000010 */
[----:B------:R-:W-:Y:S01]  /*0f50*/  DFMA R24, R12, R20, R14 ;  /* 0x000000140c18722b */ /* 0x000fe2000000000e */
[----:B------:R-:W-:Y:S10]  /*0f60*/  @!P0 BRA `(.L_x_18) ;  /* 0x0000000000088947 */ /* 0x000ff40003800000 */
[----:B------:R-:W-:-:S07]  /*0f70*/  MOV R0, 0xf90 ;  /* 0x00000f9000007802 */ /* 0x000fce0000000f00 */
[----:B------:R-:W-:Y:S05]  /*0f80*/  CALL.REL.NOINC `($__internal_0_$__cuda_sm20_dsqrt_rn_f64_mediumpath_v1) ;  /* 0x0000001000587944 */ /* 0x000fea0003c00000 */
.L_x_18:
[----:B------:R-:W-:Y:S05]  /*0f90*/  BSYNC.RECONVERGENT B1 ;  /* 0x0000000000017941 */ /* 0x000fea0003800200 */
.L_x_17:
[----:B------:R-:W0:Y:S02]  /*0fa0*/  F2F.F32.F64 R25, R24 ;  /* 0x0000001800197310 */ /* 0x000e240000301000 */
[----:B0-----:R-:W-:-:S13]  /*0fb0*/  FSETP.GT.AND P0, PT, R10, R25, PT ;  /* 0x000000190a00720b */ /* 0x001fda0003f04000 */
[----:B------:R-:W-:Y:S05]  /*0fc0*/  @!P0 BRA `(.L_x_2) ;  /* 0x0000000000488947 */ /* 0x000fea0003800000 */
[----:B------:R-:W0:Y:S01]  /*0fd0*/  LDCU UR23, c[0x3][UR10] ;  /* 0x00c000000a1777ac */ /* 0x000e220008000800 */
[----:B------:R-:W-:Y:S01]  /*0fe0*/  FADD R3, -R38, UR9 ;  /* 0x0000000926037e21 */ /* 0x000fe20008000100 */
[----:B------:R-:W-:Y:S01]  /*0ff0*/  FADD R0, -R39, UR8 ;  /* 0x0000000827007e21 */ /* 0x000fe20008000100 */
[----:B------:R-:W-:Y:S01]  /*1000*/  HFMA2 R11, -RZ, RZ, 0, 5.9604644775390625e-08 ;  /* 0x00000001ff0b7431 */ /* 0x000fe200000001ff */
[----:B------:R-:W1:Y:S01]  /*1010*/  LDCU UR20, c[0x3][UR14+-0x8] ;  /* 0x00ffff000e1477ac */ /* 0x000e620008000800 */
[----:B------:R-:W-:Y:S01]  /*1020*/  FMUL R3, R3, UR18 ;  /* 0x0000001203037c20 */ /* 0x000fe20008400000 */
[----:B------:R-:W-:Y:S01]  /*1030*/  IMAD.MOV.U32 R10, RZ, RZ, R25 ;  /* 0x000000ffff0a7224 */ /* 0x000fe200078e0019 */
[----:B------:R-:W2:Y:S02]  /*1040*/  LDCU UR21, c[0x3][UR14+-0x4] ;  /* 0x00ffff800e1577ac */ /* 0x000ea40008000800 */
[----:B------:R-:W-:Y:S01]  /*1050*/  FFMA R0, R0, UR19, R3 ;  /* 0x0000001300007c23 */ /* 0x000fe20008000003 */
[----:B------:R-:W-:Y:S01]  /*1060*/  FADD R3, -R37, UR12 ;  /* 0x0000000c25037e21 */ /* 0x000fe20008000100 */
[----:B------:R-:W-:Y:S01]  /*1070*/  IMAD.U32 R42, RZ, RZ, UR4 ;  /* 0x00000004ff2a7e24 */ /* 0x000fe2000f8e00ff */
[----:B------:R-:W3:Y:S02]  /*1080*/  LDCU UR22, c[0x3][UR14] ;  /* 0x00c000000e1677ac */ /* 0x000ee40008000800 */
[----:B0-----:R-:W-:Y:S01]  /*1090*/  FFMA R3, R3, UR23, R0 ;  /* 0x0000001703037c23 */ /* 0x001fe20008000000 */
[----:B-1----:R-:W-:-:S04]  /*10a0*/  MOV R4, UR20 ;  /* 0x0000001400047c02 */ /* 0x002fc80008000f00 */
[----:B------:R-:W-:Y:S01]  /*10b0*/  FSETP.GEU.AND P0, PT, R3, RZ, PT ;  /* 0x000000ff0300720b */ /* 0x000fe20003f0e000 */
[----:B--2---:R-:W-:-:S03]  /*10c0*/  IMAD.U32 R5, RZ, RZ, UR21 ;  /* 0x00000015ff057e24 */ /* 0x004fc6000f8e00ff */
[----:B------:R-:W-:Y:S01]  /*10d0*/  FSEL R3, R3, RZ, P0 ;  /* 0x000000ff03037208 */ /* 0x000fe20000000000 */
[----:B---3--:R-:W-:-:S08]  /*10e0*/  IMAD.U32 R6, RZ, RZ, UR22 ;  /* 0x00000016ff067e24 */ /* 0x008fd0000f8e00ff */
.L_x_2:
[----:B------:R-:W-:Y:S05]  /*10f0*/  BSYNC.RECONVERGENT B0 ;  /* 0x0000000000007941 */ /* 0x000fea0003800200 */
.L_x_1:
[----:B------:R-:W-:Y:S01]  /*1100*/  UIADD3 UR5, UPT, UPT, UR5, 0x1, URZ ;  /* 0x0000000105057890 */ /* 0x000fe2000fffe0ff */
[----:B------:R-:W-:Y:S01]  /*1110*/  IADD3 R36, PT, PT, R36, 0x4, RZ ;  /* 0x0000000424247810 */ /* 0x000fe20007ffe0ff */
[----:B------:R-:W-:Y:S02]  /*1120*/  UIADD3 UR4, UPT, UPT, UR4, 0x1, URZ ;  /* 0x0000000104047890 */ /* 0x000fe4000fffe0ff */
[----:B------:R-:W-:Y:S02]  /*1130*/  UISETP.NE.AND UP0, UPT, UR5, URZ, UPT ;  /* 0x000000ff0500728c */ /* 0x000fe4000bf05270 */
[----:B------:R-:W-:Y:S02]  /*1140*/  UIADD3 UR10, UPT, UPT, UR10, 0xc, URZ ;  /* 0x0000000c0a0a7890 */ /* 0x000fe4000fffe0ff */
[----:B------:R-:W-:Y:S02]  /*1150*/  UIADD3 UR14, UPT, UPT, UR14, 0xc, URZ ;  /* 0x0000000c0e0e7890 */ /* 0x000fe4000fffe0ff */
[----:B------:R-:W-:-:S02]  /*1160*/  UIADD3 UR15, UPT, UPT, UR15, 0xc, URZ ;  /* 0x0000000c0f0f7890 */ /* 0x000fc4000fffe0ff */
[----:B------:R-:W-:Y:S02]  /*1170*/  UIADD3 UR16, UPT, UPT, UR16, 0xc, URZ ;  /* 0x0000000c10107890 */ /* 0x000fe4000fffe0ff */
[----:B------:R-:W-:Y:S01]  /*1180*/  UIADD3 UR17, UPT, UPT, UR17, 0xc, URZ ;  /* 0x0000000c11117890 */ /* 0x000fe2000fffe0ff */
[----:B------:R-:W-:Y:S11]  /*1190*/  BRA.U UP0, `(.L_x_19) ;  /* 0xfffffff100387547 */ /* 0x000ff6000b83ffff */
[----:B------:R-:W-:-:S04]  /*11a0*/  LOP3.LUT P0, RZ, R11, 0xff, RZ, 0xc0, !PT ;  /* 0x000000ff0bff7812 */ /* 0x000fc8000780c0ff */
[----:B------:R-:W-:-:S13]  /*11b0*/  PLOP3.LUT P0, PT, P0, PT, PT, 0x8, 0x80 ;  /* 0x000000000080781c */ /* 0x000fda000070e170 */
.L_x_0:
[----:B------:R-:W-:Y:S01]  /*11c0*/  BSSY.RECONVERGENT B0, `(.L_x_20) ;  /* 0x00000c6000007945 */ /* 0x000fe20003800200 */
[----:B------:R-:W-:-:S03]  /*11d0*/  IMAD.MOV.U32 R7, RZ, RZ, R3 ;  /* 0x000000ffff077224 */ /* 0x000fc600078e0003 */
[----:B------:R-:W-:Y:S05]  /*11e0*/  @P0 BRA `(.L_x_21) ;  /* 0x0000000c000c0947 */ /* 0x000fea0003800000 */
[----:B------:R-:W0:Y:S01]  /*11f0*/  LDCU.64 UR4, c[0x0][0x398] ;  /* 0x00007300ff0477ac */ /* 0x000e220008000a00 */
[----:B------:R-:W1:Y:S01]  /*1200*/  LDC R14, c[0x3][RZ] ;  /* 0x00c00000ff0e7b82 */ /* 0x000e620000000800 */
[----:B------:R-:W-:Y:S01]  /*1210*/  BSSY.RECONVERGENT B1, `(.L_x_22) ;  /* 0x000001f000017945 */ /* 0x000fe20003800200 */
[----:B------:R-:W2:Y:S01]  /*1220*/  LDCU UR8, c[0x0][0x3a0] ;  /* 0x00007400ff0877ac */ /* 0x000ea20008000800 */
[----:B0-----:R-:W-:Y:S01]  /*1230*/  FADD R8, -R39, UR4 ;  /* 0x0000000427087e21 */ /* 0x001fe20008000100 */
[----:B------:R-:W-:Y:S01]  /*1240*/  FADD R7, -R38, UR5 ;  /* 0x0000000526077e21 */ /* 0x000fe20008000100 */
[----:B--2---:R-:W-:-:S04]  /*1250*/  FADD R0, -R37, UR8 ;  /* 0x0000000825007e21 */ /* 0x004fc80008000100 */
[----:B------:R-:W-:Y:S02]  /*1260*/  FMNMX R9, |R8|, |R7|, !PT ;  /* 0x4000000708097209 */ /* 0x000fe40007800200 */
[----:B-1----:R-:W-:Y:S02]  /*1270*/  ISETP.GE.AND P2, PT, R14, 0x1, PT ;  /* 0x000000010e00780c */ /* 0x002fe40003f46270 */
[CC--:B------:R-:W-:Y:S02]  /*1280*/  FMNMX R10, |R0|.reuse, R9.reuse, !PT ;  /* 0x00000009000a7209 */ /* 0x0c0fe40007800200 */
[----:B------:R-:W-:Y:S02]  /*1290*/  FMNMX R12, |R0|, R9, PT ;  /* 0x00000009000c7209 */ /* 0x000fe40003800200 */
[----:B------:R-:W-:Y:S02]  /*12a0*/  LOP3.LUT R11, R10, 0xfe000000, RZ, 0xc0, !PT ;  /* 0xfe0000000a0b7812 */ /* 0x000fe400078ec0ff */
[----:B------:R-:W-:-:S02]  /*12b0*/  FMNMX R9, |R8|, |R7|, PT ;  /* 0x4000000708097209 */ /* 0x000fc40003800200 */
[----:B------:R-:W-:-:S05]  /*12c0*/  LOP3.LUT R13, R11, 0x7e800000, RZ, 0x3c, !PT ;  /* 0x7e8000000b0d7812 */ /* 0x000fca00078e3cff */
[-C--:B------:R-:W-:Y:S01]  /*12d0*/  FMUL R12, R12, R13.reuse ;  /* 0x0000000d0c0c7220 */ /* 0x080fe20000400000 */
[-C--:B------:R-:W-:Y:S01]  /*12e0*/  FMUL R9, R9, R13.reuse ;  /* 0x0000000d09097220 */ /* 0x080fe20000400000 */
[----:B------:R-:W-:Y:S02]  /*12f0*/  FMUL R13, R10, R13 ;  /* 0x0000000d0a0d7220 */ /* 0x000fe40000400000 */
[----:B------:R-:W-:-:S04]  /*1300*/  FMUL R12, R12, R12 ;  /* 0x0000000c0c0c7220 */ /* 0x000fc80000400000 */
[----:B------:R-:W-:-:S04]  /*1310*/  FFMA R12, R9, R9, R12 ;  /* 0x00000009090c7223 */ /* 0x000fc8000000000c */
[----:B------:R-:W-:-:S04]  /*1320*/  FFMA R12, R13, R13, R12 ;  /* 0x0000000d0d0c7223 */ /* 0x000fc8000000000c */
[----:B------:R-:W-:Y:S01]  /*1330*/  VIADD R9, R12, 0xf3000000 ;  /* 0xf30000000c097836 */ /* 0x000fe20000000000 */
[----:B------:R0:W1:Y:S04]  /*1340*/  MUFU.RSQ R13, R12 ;  /* 0x0000000c000d7308 */ /* 0x0000680000001400 */
[----:B------:R-:W-:Y:S01]  /*1350*/  ISETP.GT.U32.AND P0, PT, R9, 0x727fffff, PT ;  /* 0x727fffff0900780c */ /* 0x000fe20003f04070 */
[----:B------:R-:W-:-:S04]  /*1360*/  FADD R9, |R8|, |R7| ;  /* 0x4000000708097221 */ /* 0x000fc80000000200 */
[----:B------:R-:W-:-:S08]  /*1370*/  FADD R15, |R0|, R9 ;  /* 0x00000009000f7221 */ /* 0x000fd00000000200 */
[----:B01----:R-:W-:Y:S05]  /*1380*/  @!P0 BRA `(.L_x_23) ;  /* 0x00000000000c8947 */ /* 0x003fea0003800000 */
[----:B------:R-:W-:-:S07]  /*1390*/  MOV R19, 0x13b0 ;  /* 0x000013b000137802 */ /* 0x000fce0000000f00 */
[----:B------:R-:W-:Y:S05]  /*13a0*/  CALL.REL.NOINC `($__internal_1_$__cuda_sm20_sqrt_rn_f32_slowpath) ;  /* 0x0000000c00fc7944 */ /* 0x000fea0003c00000 */
[----:B------:R-:W-:Y:S05]  /*13b0*/  BRA `(.L_x_24) ;  /* 0x0000000000107947 */ /* 0x000fea0003800000 */
.L_x_23:
[----:B------:R-:W-:Y:S01]  /*13c0*/  FMUL.FTZ R9, R12, R13 ;  /* 0x0000000d0c097220 */ /* 0x000fe20000410000 */
[----:B------:R-:W-:-:S03]  /*13d0*/  FMUL.FTZ R13, R13, 0.5 ;  /* 0x3f0000000d0d7820 */ /* 0x000fc60000410000 */
[----:B------:R-:W-:-:S04]  /*13e0*/  FFMA R12, -R9, R9, R12 ;  /* 0x00000009090c7223 */ /* 0x000fc8000000010c */
[----:B------:R-:W-:-:S07]  /*13f0*/  FFMA R9, R12, R13, R9 ;  /* 0x0000000d0c097223 */ /* 0x000fce0000000009 */
.L_x_24:
[----:B------:R-:W-:Y:S05]  /*1400*/  BSYNC.RECONVERGENT B1 ;  /* 0x0000000000017941 */ /* 0x000fea0003800200 */
.L_x_22:
[----:B------:R-:W-:Y:S01]  /*1410*/  FSETP.GT.AND P0, PT, R15, R10, PT ;  /* 0x0000000a0f00720b */ /* 0x000fe20003f04000 */
[----:B------:R-:W-:Y:S01]  /*1420*/  BSSY.RECONVERGENT B1, `(.L_x_25) ;  /* 0x0000012000017945 */ /* 0x000fe20003800200 */
[----:B------:R-:W-:-:S11]  /*1430*/  LOP3.LUT R12, R11, 0x800000, RZ, 0xfc, !PT ;  /* 0x008000000b0c7812 */ /* 0x000fd600078efcff */
[----:B------:R-:W-:Y:S01]  /*1440*/  @P0 FMUL R15, R12, R9 ;  /* 0x000000090c0f0220 */ /* 0x000fe20000400000 */
[----:B------:R-:W-:-:S04]  /*1450*/  FSETP.NEU.AND P0, PT, R10, +INF , PT ;  /* 0x7f8000000a00780b */ /* 0x000fc80003f0d000 */
[----:B------:R-:W-:-:S04]  /*1460*/  FSEL R11, R15, +INF , P0 ;  /* 0x7f8000000f0b7808 */ /* 0x000fc80000000000 */
[----:B------:R-:W0:Y:S08]  /*1470*/  MUFU.RCP R10, |R11| ;  /* 0x4000000b000a7308 */ /* 0x000e300000001000 */
[----:B------:R-:W1:Y:S01]  /*1480*/  FCHK P0, R8, |R11| ;  /* 0x4000000b08007302 */ /* 0x000e620000000000 */
[----:B0-----:R-:W-:-:S04]  /*1490*/  FFMA R9, -|R11|, R10, 1 ;  /* 0x3f8000000b097423 */ /* 0x001fc8000000030a */
[----:B------:R-:W-:-:S04]  /*14a0*/  FFMA R9, R10, R9, R10 ;  /* 0x000000090a097223 */ /* 0x000fc8000000000a */
[----:B------:R-:W-:-:S04]  /*14b0*/  FFMA R10, R8, R9, RZ ;  /* 0x00000009080a7223 */ /* 0x000fc800000000ff */
[----:B------:R-:W-:-:S04]  /*14c0*/  FFMA R12, -|R11|, R10, R8 ;  /* 0x0000000a0b0c7223 */ /* 0x000fc80000000308 */
[----:B------:R-:W-:Y:S01]  /*14d0*/  FFMA R10, R9, R12, R10 ;  /* 0x0000000c090a7223 */ /* 0x000fe2000000000a */
[----:B-1----:R-:W-:Y:S06]  /*14e0*/  @!P0 BRA `(.L_x_26) ;  /* 0x0000000000148947 */ /* 0x002fec0003800000 */
[----:B------:R-:W-:Y:S01]  /*14f0*/  MOV R12, R8 ;  /* 0x00000008000c7202 */ /* 0x000fe20000000f00 */
[----:B------:R-:W-:Y:S01]  /*1500*/  FADD R13, |R11|, -RZ ;  /* 0x800000ff0b0d7221 */ /* 0x000fe20000000200 */
[----:B------:R-:W-:-:S07]  /*1510*/  MOV R14, 0x1530 ;  /* 0x00001530000e7802 */ /* 0x000fce0000000f00 */
[----:B------:R-:W-:Y:S05]  /*1520*/  CALL.REL.NOINC `($__internal_2_$__cuda_sm3x_div_rn_noftz_f32_slowpath) ;  /* 0x0000000c00f87944 */ /* 0x000fea0003c00000 */
[----:B------:R-:W-:-:S07]  /*1530*/  IMAD.MOV.U32 R10, RZ, RZ, R15 ;  /* 0x000000ffff0a7224 */ /* 0x000fce00078e000f */
.L_x_26:
[----:B------:R-:W-:Y:S05]  /*1540*/  BSYNC.RECONVERGENT B1 ;  /* 0x0000000000017941 */ /* 0x000fea0003800200 */
.L_x_25:
[----:B------:R-:W0:Y:S01]  /*1550*/  MUFU.RCP R8, |R11| ;  /* 0x4000000b00087308 */ /* 0x000e220000001000 */
[----:B------:R-:W-:Y:S07]  /*1560*/  BSSY.RECONVERGENT B1, `(.L_x_27) ;  /* 0x000000d000017945 */ /* 0x000fee0003800200 */
[----:B------:R-:W1:Y:S01]  /*1570*/  FCHK P0, R7, |R11| ;  /* 0x4000000b07007302 */ /* 0x000e620000000000 */
[----:B0-----:R-:W-:-:S04]  /*1580*/  FFMA R9, -|R11|, R8, 1 ;  /* 0x3f8000000b097423 */ /* 0x001fc80000000308 */
[----:B------:R-:W-:-:S04]  /*1590*/  FFMA R13, R8, R9, R8 ;  /* 0x00000009080d7223 */ /* 0x000fc80000000008 */
[----:B------:R-:W-:-:S04]  /*15a0*/  FFMA R8, R7, R13, RZ ;  /* 0x0000000d07087223 */ /* 0x000fc800000000ff */
[----:B------:R-:W-:-:S04]  /*15b0*/  FFMA R9, -|R11|, R8, R7 ;  /* 0x000000080b097223 */ /* 0x000fc80000000307 */
[----:B------:R-:W-:Y:S01]  /*15c0*/  FFMA R9, R13, R9, R8 ;  /* 0x000000090d097223 */ /* 0x000fe20000000008 */
[----:B-1----:R-:W-:Y:S06]  /*15d0*/  @!P0 BRA `(.L_x_28) ;  /* 0x0000000000148947 */ /* 0x002fec0003800000 */
[----:B------:R-:W-:Y:S02]  /*15e0*/  IMAD.MOV.U32 R12, RZ, RZ, R7 ;  /* 0x000000ffff0c7224 */ /* 0x000fe400078e0007 */
[----:B------:R-:W-:Y:S01]  /*15f0*/  FADD R13, |R11|, -RZ ;  /* 0x800000ff0b0d7221 */ /* 0x000fe20000000200 */
[----:B------:R-:W-:-:S07]  /*1600*/  MOV R14, 0x1620 ;  /* 0x00001620000e7802 */ /* 0x000fce0000000f00 */
[----:B------:R-:W-:Y:S05]  /*1610*/  CALL.REL.NOINC `($__internal_2_$__cuda_sm3x_div_rn_noftz_f32_slowpath) ;  /* 0x0000000c00bc7944 */ /* 0x000fea0003c00000 */
[----:B------:R-:W-:-:S07]  /*1620*/  MOV R9, R15 ;  /* 0x0000000f00097202 */ /* 0x000fce0000000f00 */
.L_x_28:
[----:B------:R-:W-:Y:S05]  /*1630*/  BSYNC.RECONVERGENT B1 ;  /* 0x0000000000017941 */ /* 0x000fea0003800200 */
.L_x_27:
        /* <DEDUP_REMOVED lines=13> */
[----:B------:R-:W-:-:S07]  /*1710*/  IMAD.MOV.U32 R8, RZ, RZ, R15 ;  /* 0x000000ffff087224 */ /* 0x000fce00078e000f */
.L_x_30:
[----:B------:R-:W-:Y:S05]  /*1720*/  BSYNC.RECONVERGENT B1 ;  /* 0x0000000000017941 */ /* 0x000fea0003800200 */
.L_x_29:
[----:B------:R-:W-:Y:S01]  /*1730*/  MOV R7, R3 ;  /* 0x0000000300077202 */ /* 0x000fe20000000f00 */
[----:B------:R-:W-:Y:S06]  /*1740*/  @!P2 BRA `(.L_x_21) ;  /* 0x0000000400b4a947 */ /* 0x000fec0003800000 */
[----:B------:R-:W-:-:S07]  /*1750*/  IMAD.MOV.U32 R11, RZ, RZ, RZ ;  /* 0x000000ffff0b7224 */ /* 0x000fce00078e00ff */
.L_x_39:
[----:B------:R-:W-:Y:S01]  /*1760*/  ISETP.NE.AND P0, PT, R11, R42, PT ;  /* 0x0000002a0b00720c */ /* 0x000fe20003f05270 */
[----:B------:R-:W-:-:S12]  /*1770*/  BSSY.RELIABLE B1, `(.L_x_31) ;  /* 0x0000065000017945 */ /* 0x000fd80003800100 */
[----:B------:R-:W-:Y:S05]  /*1780*/  @!P0 BRA `(.L_x_32) ;  /* 0x00000004008c8947 */ /* 0x000fea0003800000 */
[----:B------:R-:W-:Y:S01]  /*1790*/  UMOV UR4, 0x6004 ;  /* 0x0000600400047882 */ /* 0x000fe20000000000 */
[C---:B------:R-:W-:Y:S01]  /*17a0*/  IMAD R13, R11.reuse, 0xc, RZ ;  /* 0x0000000c0b0d7824 */ /* 0x040fe200078e02ff */
[----:B------:R-:W-:-:S03]  /*17b0*/  LEA R14, R11, UR4, 0x2 ;  /* 0x000000040b0e7c11 */ /* 0x000fc6000f8e10ff */
[----:B------:R-:W0:Y:S08]  /*17c0*/  LDC R0, c[0x3][R13+0x4808] ;  /* 0x00d202000d007b82 */ /* 0x000e300000000800 */
[----:B------:R-:W1:Y:S08]  /*17d0*/  LDC R7, c[0x3][R13+0x4804] ;  /* 0x00d201000d077b82 */ /* 0x000e700000000800 */
[----:B------:R-:W2:Y:S08]  /*17e0*/  LDC R14, c[0x3][R14] ;  /* 0x00c000000e0e7b82 */ /* 0x000eb00000000800 */
[----:B------:R-:W3:Y:S01]  /*17f0*/  LDC R12, c[0x3][R13+0x480c] ;  /* 0x00d203000d0c7b82 */ /* 0x000ee20000000800 */
[----:B0-----:R-:W-:-:S04]  /*1800*/  FMUL R16, R0, R9 ;  /* 0x0000000900107220 */ /* 0x001fc80000400000 */
[----:B-1----:R-:W-:Y:S01]  /*1810*/  FFMA R17, R7, R10, R16 ;  /* 0x0000000a07117223 */ /* 0x002fe20000000010 */
[----:B--2---:R-:W-:-:S04]  /*1820*/  FFMA R15, R39, R7, R14 ;  /* 0x00000007270f7223 */ /* 0x004fc8000000000e */
[----:B------:R-:W-:Y:S01]  /*1830*/  FFMA R16, R38, R0, R15 ;  /* 0x0000000026107223 */ /* 0x000fe2000000000f */
[----:B---3--:R-:W-:-:S03]  /*1840*/  FFMA R17, R12, R8, R17 ;  /* 0x000000080c117223 */ /* 0x008fc60000000011 */
[----:B------:R-:W-:Y:S02]  /*1850*/  FFMA R12, R37, R12, R16 ;  /* 0x0000000c250c7223 */ /* 0x000fe40000000010 */
        /* <DEDUP_REMOVED lines=17> */
.L_x_34:
[----:B------:R-:W-:Y:S05]  /*1970*/  BSYNC.RECONVERGENT B2 ;  /* 0x0000000000027941 */ /* 0x000fea0003800200 */
.L_x_33:
[----:B------:R-:W-:-:S13]  /*1980*/  FSETP.GEU.AND P0, PT, R14, RZ, PT ;  /* 0x000000ff0e00720b */ /* 0x000fda0003f0e000 */
[----:B------:R-:W-:Y:S05]  /*1990*/  @!P0 BRA `(.L_x_32) ;  /* 0x0000000400088947 */ /* 0x000fea0003800000 */
[----:B------:R-:W-:Y:S01]  /*19a0*/  FSETP.NEU.AND P0, PT, R7, RZ, PT ;  /* 0x000000ff0700720b */ /* 0x000fe20003f0d000 */
[----:B------:R-:W-:Y:S01]  /*19b0*/  BSSY.RECONVERGENT B2, `(.L_x_35) ;  /* 0x0000024000027945 */ /* 0x000fe20003800200 */
[C---:B------:R-:W-:Y:S01]  /*19c0*/  FFMA R19, R14.reuse, R10, R39 ;  /* 0x0000000a0e137223 */ /* 0x040fe20000000027 */
[C---:B------:R-:W-:Y:S01]  /*19d0*/  FFMA R7, R14.reuse, R9, R38 ;  /* 0x000000090e077223 */ /* 0x040fe20000000026 */
[----:B------:R-:W-:-:S09]  /*19e0*/  FFMA R14, R14, R8, R37 ;  /* 0x000000080e0e7223 */ /* 0x000fd20000000025 */
[----:B------:R-:W-:Y:S05]  /*19f0*/  @!P0 BRA `(.L_x_36) ;  /* 0x0000000000248947 */ /* 0x000fea0003800000 */
[----:B------:R-:W-:-:S04]  /*1a00*/  IMAD.MOV.U32 R0, RZ, RZ, 0x4 ;  /* 0x00000004ff007424 */ /* 0x000fc800078e00ff */
[----:B------:R-:W-:-:S04]  /*1a10*/  IMAD R0, R11, 0xc, R0 ;  /* 0x0000000c0b007824 */ /* 0x000fc800078e0200 */
[----:B------:R0:W1:Y:S08]  /*1a20*/  LDC R12, c[0x3][R0+0x4] ;  /* 0x00c00100000c7b82 */ /* 0x0000700000000800 */
[----:B------:R0:W2:Y:S08]  /*1a30*/  LDC R13, c[0x3][R0+0x8] ;  /* 0x00c00200000d7b82 */ /* 0x0000b00000000800 */
[----:B------:R0:W3:Y:S08]  /*1a40*/  LDC R15, c[0x3][R0+0x1804] ;  /* 0x00c60100000f7b82 */ /* 0x0000f00000000800 */
[----:B------:R0:W4:Y:S08]  /*1a50*/  LDC R16, c[0x3][R0+0x1808] ;  /* 0x00c6020000107b82 */ /* 0x0001300000000800 */
[----:B------:R0:W0:Y:S08]  /*1a60*/  LDC R18, c[0x3][R0+0x3004] ;  /* 0x00cc010000127b82 */ /* 0x0000300000000800 */
[----:B------:R0:W0:Y:S01]  /*1a70*/  LDC R17, c[0x3][R0+0x3008] ;  /* 0x00cc020000117b82 */ /* 0x0000220000000800 */
[----:B------:R-:W-:Y:S05]  /*1a80*/  BRA `(.L_x_37) ;  /* 0x0000000000587947 */ /* 0x000fea0003800000 */
.L_x_36:
[----:B------:R-:W-:-:S13]  /*1a90*/  FSETP.NEU.AND P0, PT, R0, RZ, PT ;  /* 0x000000ff0000720b */ /* 0x000fda0003f0d000 */
[----:B------:R-:W-:Y:S05]  /*1aa0*/  @!P0 BRA `(.L_x_38) ;  /* 0x0000000000288947 */ /* 0x000fea0003800000 */
[----:B------:R-:W-:Y:S01]  /*1ab0*/  IMAD.MOV.U32 R0, RZ, RZ, 0x4 ;  /* 0x00000004ff007424 */ /* 0x000fe200078e00ff */
[----:B------:R-:W-:-:S03]  /*1ac0*/  MOV R7, R19 ;  /* 0x0000001300077202 */ /* 0x000fc60000000f00 */
        /* <DEDUP_REMOVED lines=8> */
.L_x_38:
[----:B------:R-:W-:Y:S02]  /*1b50*/  IMAD.MOV.U32 R0, RZ, RZ, 0x4 ;  /* 0x00000004ff007424 */ /* 0x000fe400078e00ff */
[----:B------:R-:W-:Y:S01]  /*1b60*/  IMAD.MOV.U32 R14, RZ, RZ, R7 ;  /* 0x000000ffff0e7224 */ /* 0x000fe200078e0007 */
[----:B------:R-:W-:Y:S01]  /*1b70*/  MOV R7, R19 ;  /* 0x0000001300077202 */ /* 0x000fe20000000f00 */
[----:B------:R-:W-:-:S04]  /*1b80*/  IMAD R0, R11, 0xc, R0 ;  /* 0x0000000c0b007824 */ /* 0x000fc800078e0200 */
[----:B------:R0:W1:Y:S08]  /*1b90*/  LDC R12, c[0x3][R0] ;  /* 0x00c00000000c7b82 */ /* 0x0000700000000800 */
[----:B------:R0:W2:Y:S08]  /*1ba0*/  LDC R13, c[0x3][R0+0x4] ;  /* 0x00c00100000d7b82 */ /* 0x0000b00000000800 */
[----:B------:R0:W3:Y:S08]  /*1bb0*/  LDC R15, c[0x3][R0+0x1800] ;  /* 0x00c60000000f7b82 */ /* 0x0000f00000000800 */
[----:B------:R0:W4:Y:S08]  /*1bc0*/  LDC R16, c[0x3][R0+0x1804] ;  /* 0x00c6010000107b82 */ /* 0x0001300000000800 */
[----:B------:R0:W0:Y:S08]  /*1bd0*/  LDC R18, c[0x3][R0+0x3000] ;  /* 0x00cc000000127b82 */ /* 0x0000300000000800 */
[----:B------:R0:W0:Y:S02]  /*1be0*/  LDC R17, c[0x3][R0+0x3004] ;  /* 0x00cc010000117b82 */ /* 0x0000240000000800 */
.L_x_37:
[----:B------:R-:W-:Y:S05]  /*1bf0*/  BSYNC.RECONVERGENT B2 ;  /* 0x0000000000027941 */ /* 0x000fea0003800200 */
.L_x_35:
[----:B0--3--:R-:W-:Y:S01]  /*1c00*/  FADD R20, R18, -R15 ;  /* 0x8000000f12147221 */ /* 0x009fe20000000000 */
[----:B----4-:R-:W-:Y:S01]  /*1c10*/  FADD R21, R16, -R14 ;  /* 0x8000000e10157221 */ /* 0x010fe20000000000 */
[----:B-1----:R-:W-:Y:S01]  /*1c20*/  FADD R0, R15, -R12 ;  /* 0x8000000c0f007221 */ /* 0x002fe20000000000 */
[----:B--2---:R-:W-:Y:S01]  /*1c30*/  FADD R19, R13, -R14 ;  /* 0x8000000e0d137221 */ /* 0x004fe20000000000 */
[--C-:B------:R-:W-:Y:S01]  /*1c40*/  FADD R15, R15, -R7.reuse ;  /* 0x800000070f0f7221 */ /* 0x100fe20000000000 */
[----:B------:R-:W-:Y:S01]  /*1c50*/  FMUL R22, R20, R21 ;  /* 0x0000001514167220 */ /* 0x000fe20000400000 */
[----:B------:R-:W-:Y:S01]  /*1c60*/  FADD R20, R17, -R16 ;  /* 0x8000001011147221 */ /* 0x000fe20000000000 */
[----:B------:R-:W-:Y:S01]  /*1c70*/  FMUL R19, R0, R19 ;  /* 0x0000001300137220 */ /* 0x000fe20000400000 */
[----:B------:R-:W-:Y:S01]  /*1c80*/  FADD R0, R12, -R7 ;  /* 0x800000070c007221 */ /* 0x000fe20000000000 */
[----:B------:R-:W-:Y:S01]  /*1c90*/  FADD R21, -R18, R12 ;  /* 0x0000000c12157221 */ /* 0x000fe20000000100 */
[----:B------:R-:W-:Y:S01]  /*1ca0*/  FFMA R20, R15, R20, -R22 ;  /* 0x000000140f147223 */ /* 0x000fe20000000816 */
[C---:B------:R-:W-:Y:S01]  /*1cb0*/  FADD R14, R17.reuse, -R14 ;  /* 0x8000000e110e7221 */ /* 0x040fe20000000000 */
[----:B------:R-:W-:Y:S01]  /*1cc0*/  FADD R15, R16, -R13 ;  /* 0x8000000d100f7221 */ /* 0x000fe20000000000 */
[----:B------:R-:W-:Y:S01]  /*1cd0*/  FADD R7, R18, -R7 ;  /* 0x8000000712077221 */ /* 0x000fe20000000000 */
[----:B------:R-:W-:Y:S01]  /*1ce0*/  FADD R12, -R17, R13 ;  /* 0x0000000d110c7221 */ /* 0x000fe20000000100 */
[----:B------:R-:W-:Y:S01]  /*1cf0*/  FMUL R14, R21, R14 ;  /* 0x0000000e150e7220 */ /* 0x000fe20000400000 */
[----:B------:R-:W-:Y:S01]  /*1d00*/  FFMA R0, R0, R15, -R19 ;  /* 0x0000000f00007223 */ /* 0x000fe20000000813 */
[----:B------:R-:W-:-:S02]  /*1d10*/  FSETP.GE.AND P0, PT, R20, RZ, PT ;  /* 0x000000ff1400720b */ /* 0x000fc40003f06000 */
[----:B------:R-:W-:Y:S01]  /*1d20*/  FSETP.GTU.AND P1, PT, R20, RZ, PT ;  /* 0x000000ff1400720b */ /* 0x000fe20003f2c000 */
[----:B------:R-:W-:Y:S01]  /*1d30*/  FFMA R7, R7, R12, -R14 ;  /* 0x0000000c07077223 */ /* 0x000fe2000000080e */
[C---:B------:R-:W-:Y:S02]  /*1d40*/  FSETP.GE.AND P0, PT, R0.reuse, RZ, P0 ;  /* 0x000000ff0000720b */ /* 0x040fe40000706000 */
[----:B------:R-:W-:Y:S02]  /*1d50*/  FSETP.LE.AND P1, PT, R0, RZ, !P1 ;  /* 0x000000ff0000720b */ /* 0x000fe40004f23000 */
[C---:B------:R-:W-:Y:S02]  /*1d60*/  FSETP.GE.AND P0, PT, R7.reuse, RZ, P0 ;  /* 0x000000ff0700720b */ /* 0x040fe40000706000 */
[----:B------:R-:W-:Y:S01]  /*1d70*/  FSETP.LE.AND P1, PT, R7, RZ, P1 ;  /* 0x000000ff0700720b */ /* 0x000fe20000f23000 */
[----:B------:R-:W-:-:S03]  /*1d80*/  IMAD.MOV.U32 R7, RZ, RZ, RZ ;  /* 0x000000ffff077224 */ /* 0x000fc600078e00ff */
[----:B------:R-:W-:-:S13]  /*1d90*/  PLOP3.LUT P0, PT, P0, P1, PT, 0xf8, 0x8f ;  /* 0x00000000008f781c */ /* 0x000fda0000703f70 */
[----:B------:R-:W-:Y:S05]  /*1da0*/  @P0 BREAK.RELIABLE B1 ;  /* 0x0000000000010942 */ /* 0x000fea0003800100 */
[----:B------:R-:W-:Y:S05]  /*1db0*/  @P0 BRA `(.L_x_21) ;  /* 0x0000000000180947 */ /* 0x000fea0003800000 */
.L_x_32:
[----:B------:R-:W-:Y:S05]  /*1dc0*/  BSYNC.RELIABLE B1 ;  /* 0x0000000000017941 */ /* 0x000fea0003800100 */
.L_x_31:
[----:B------:R-:W0:Y:S01]  /*1dd0*/  LDCU UR4, c[0x3][URZ] ;  /* 0x00c00000ff0477ac */ /* 0x000e220008000800 */
[----:B------:R-:W-:-:S05]  /*1de0*/  VIADD R11, R11, 0x1 ;  /* 0x000000010b0b7836 */ /* 0x000fca0000000000 */
[----:B0-----:R-:W-:-:S13]  /*1df0*/  ISETP.NE.AND P0, PT, R11, UR4, PT ;  /* 0x000000040b007c0c */ /* 0x001fda000bf05270 */
[----:B------:R-:W-:Y:S05]  /*1e00*/  @P0 BRA `(.L_x_39) ;  /* 0xfffffff800540947 */ /* 0x000fea000383ffff */
[----:B------:R-:W-:-:S07]  /*1e10*/  MOV R7, R3 ;  /* 0x0000000300077202 */ /* 0x000fce0000000f00 */
.L_x_21:
[----:B------:R-:W-:Y:S05]  /*1e20*/  BSYNC.RECONVERGENT B0 ;  /* 0x0000000000007941 */ /* 0x000fea0003800200 */
.L_x_20:
[----:B------:R-:W-:Y:S05]  /*1e30*/  WARPSYNC.ALL ;  /* 0x0000000000007948 */ /* 0x000fea0003800000 */
[----:B------:R-:W-:Y:S01]  /*1e40*/  FSETP.NEU.AND P0, PT, |R7|, RZ, PT ;  /* 0x000000ff0700720b */ /* 0x000fe20003f0d200 */
[----:B------:R0:W1:Y:S01]  /*1e50*/  F2F.F64.F32 R8, |R7| ;  /* 0x4000000700087310 */ /* 0x0000620000201800 */
[----:B------:R-:W-:Y:S11]  /*1e60*/  BSSY.RECONVERGENT B0, `(.L_x_40) ;  /* 0x000000e000007945 */ /* 0x000ff60003800200 */
[----:B------:R-:W-:Y:S01]  /*1e70*/  @!P0 CS2R R22, SRZ ;  /* 0x0000000000168805 */ /* 0x000fe2000001ff00 */
[----:B0-----:R-:W-:Y:S06]  /*1e80*/  @!P0 BRA `(.L_x_41) ;  /* 0x00000000002c8947 */ /* 0x001fec0003800000 */
[----:B-1----:R-:W-:Y:S01]  /*1e90*/  DADD R20, -RZ, |R8| ;  /* 0x00000000ff147229 */ /* 0x002fe20000000508 */
[----:B------:R-:W-:Y:S01]  /*1ea0*/  BSSY.RECONVERGENT B1, `(.L_x_42) ;  /* 0x0000007000017945 */ /* 0x000fe20003800200 */
[----:B------:R-:W-:Y:S01]  /*1eb0*/  ISETP.GE.AND P0, PT, R9, RZ, PT ;  /* 0x000000ff0900720c */ /* 0x000fe20003f06270 */
[----:B------:R-:W-:Y:S01]  /*1ec0*/  IMAD.MOV.U32 R44, RZ, RZ, 0x33333333 ;  /* 0x33333333ff2c7424 */ /* 0x000fe200078e00ff */
[----:B------:R-:W-:Y:S02]  /*1ed0*/  MOV R43, 0x3fd33333 ;  /* 0x3fd33333002b7802 */ /* 0x000fe40000000f00 */
[----:B------:R-:W-:-:S04]  /*1ee0*/  MOV R0, 0x1f10 ;  /* 0x00001f1000007802 */ /* 0x000fc80000000f00 */
[----:B------:R-:W-:-:S07]  /*1ef0*/  IMAD.MOV.U32 R45, RZ, RZ, R21 ;  /* 0x000000ffff2d7224 */ /* 0x000fce00078e0015 */
[----:B------:R-:W-:Y:S05]  /*1f00*/  CALL.REL.NOINC `($resultPixel$__internal_accurate_pow) ;  /* 0x0000000c00207944 */ /* 0x000fea0003c00000 */
[----:B------:R-:W-:Y:S05]  /*1f10*/  BSYNC.RECONVERGENT B1 ;  /* 0x0000000000017941 */ /* 0x000fea0003800200 */
.L_x_42:
[----:B------:R-:W-:Y:S02]  /*1f20*/  FSEL R22, R22, RZ, P0 ;  /* 0x000000ff16167208 */ /* 0x000fe40000000000 */
[----:B------:R-:W-:-:S07]  /*1f30*/  FSEL R23, R24, -QNAN , P0 ;  /* 0xfff8000018177808 */ /* 0x000fce0000000000 */
.L_x_41:
[----:B------:R-:W-:Y:S05]  /*1f40*/  BSYNC.RECONVERGENT B0 ;  /* 0x0000000000007941 */ /* 0x000fea0003800200 */
.L_x_40:
[----:B------:R-:W-:Y:S01]  /*1f50*/  UMOV UR4, 0x33333333 ;  /* 0x3333333300047882 */ /* 0x000fe20000000000 */
[----:B------:R-:W-:Y:S01]  /*1f60*/  UMOV UR5, 0x3fd33333 ;  /* 0x3fd3333300057882 */ /* 0x000fe20000000000 */
[----:B------:R-:W0:Y:S01]  /*1f70*/  LDC.64 R12, c[0x0][0x3a8] ;  /* 0x0000ea00ff0c7b82 */ /* 0x000e220000000a00 */
[----:B-1----:R-:W-:Y:S01]  /*1f80*/  DADD R10, R8, UR4 ;  /* 0x00000004080a7e29 */ /* 0x002fe20008000000 */
[----:B------:R-:W-:Y:S09]  /*1f90*/  BSSY.RECONVERGENT B0, `(.L_x_43) ;  /* 0x000000a000007945 */ /* 0x000ff20003800200 */
[----:B------:R-:W-:-:S04]  /*1fa0*/  LOP3.LUT R10, R11, 0x7ff00000, RZ, 0xc0, !PT ;  /* 0x7ff000000b0a7812 */ /* 0x000fc800078ec0ff */
[----:B------:R-:W-:-:S13]  /*1fb0*/  ISETP.NE.AND P0, PT, R10, 0x7ff00000, PT ;  /* 0x7ff000000a00780c */ /* 0x000fda0003f05270 */
[----:B------:R-:W-:Y:S05]  /*1fc0*/  @P0 BRA `(.L_x_44) ;  /* 0x0000000000180947 */ /* 0x000fea0003800000 */
[----:B------:R-:W-:-:S13]  /*1fd0*/  FSETP.NAN.AND P0, PT, |R7|, |R7|, PT ;  /* 0x400000070700720b */ /* 0x000fda0003f08200 */
[----:B------:R-:W-:Y:S01]  /*1fe0*/  @P0 DADD R22, R8, UR4 ;  /* 0x0000000408160e29 */ /* 0x000fe20008000000 */
[----:B------:R-:W-:Y:S10]  /*1ff0*/  @P0 BRA `(.L_x_44) ;  /* 0x00000000000c0947 */ /* 0x000ff40003800000 */
[----:B------:R-:W-:-:S14]  /*2000*/  DSETP.NEU.AND P0, PT, |R8|, +INF , PT ;  /* 0x7ff000000800742a */ /* 0x000fdc0003f0d200 */
[----:B------:R-:W-:Y:S02]  /*2010*/  @!P0 IMAD.MOV.U32 R22, RZ, RZ, 0x0 ;  /* 0x00000000ff168424 */ /* 0x000fe400078e00ff */
[----:B------:R-:W-:-:S07]  /*2020*/  @!P0 IMAD.MOV.U32 R23, RZ, RZ, 0x7ff00000 ;  /* 0x7ff00000ff178424 */ /* 0x000fce00078e00ff */
.L_x_44:
[----:B------:R-:W-:Y:S05]  /*2030*/  BSYNC.RECONVERGENT B0 ;  /* 0x0000000000007941 */ /* 0x000fea0003800200 */
.L_x_43:
[----:B------:R-:W1:Y:S01]  /*2040*/  F2F.F32.F64 R22, R22 ;  /* 0x0000001600167310 */ /* 0x000e620000301000 */
[----:B------:R-:W-:Y:S01]  /*2050*/  FSETP.NEU.AND P0, PT, |R7|, 1, PT ;  /* 0x3f8000000700780b */ /* 0x000fe20003f0d200 */
[----:B0-----:R-:W-:-:S03]  /*2060*/  IMAD.WIDE R2, R2, 0xc, R12 ;  /* 0x0000000c02027825 */ /* 0x001fc600078e020c */
[----:B-1----:R-:W-:-:S05]  /*2070*/  FSEL R7, R22, 1, P0 ;  /* 0x3f80000016077808 */ /* 0x002fca0000000000 */
[C---:B------:R-:W-:Y:S01]  /*2080*/  FMUL R9, R7.reuse, R4 ;  /* 0x0000000407097220 */ /* 0x040fe20000400000 */
[C---:B------:R-:W-:Y:S01]  /*2090*/  FMUL R5, R7.reuse, R5 ;  /* 0x0000000507057220 */ /* 0x040fe20000400000 */
[----:B------:R-:W-:-:S03]  /*20a0*/  FMUL R7, R7, R6 ;  /* 0x0000000607077220 */ /* 0x000fc60000400000 */
[----:B------:R-:W-:Y:S04]  /*20b0*/  STG.E desc[UR6][R2.64], R9 ;  /* 0x0000000902007986 */ /* 0x000fe8000c101906 */
[----:B------:R-:W-:Y:S04]  /*20c0*/  STG.E desc[UR6][R2.64+0x4], R5 ;  /* 0x0000040502007986 */ /* 0x000fe8000c101906 */
[----:B------:R-:W-:Y:S01]  /*20d0*/  STG.E desc[UR6][R2.64+0x8], R7 ;  /* 0x0000080702007986 */ /* 0x000fe2000c101906 */
[----:B------:R-:W-:Y:S05]  /*20e0*/  EXIT ;  /* 0x000000000000794d */ /* 0x000fea0003800000 */
        .weak           $__internal_0_$__cuda_sm20_dsqrt_rn_f64_mediumpath_v1
        .type           $__internal_0_$__cuda_sm20_dsqrt_rn_f64_mediumpath_v1,@function
        .size           $__internal_0_$__cuda_sm20_dsqrt_rn_f64_mediumpath_v1,($__internal_1_$__cuda_sm20_sqrt_rn_f32_slowpath - $__internal_0_$__cuda_sm20_dsqrt_rn_f64_mediumpath_v1)
$__internal_0_$__cuda_sm20_dsqrt_rn_f64_mediumpath_v1:
[----:B------:R-:W-:Y:S01]  /*20f0*/  ISETP.GE.U32.AND P0, PT, R18, -0x3400000, PT ;  /* 0xfcc000001200780c */ /* 0x000fe20003f06070 */
[----:B------:R-:W-:Y:S01]  /*2100*/  BSSY.RECONVERGENT B2, `(.L_x_45) ;  /* 0x0000024000027945 */ /* 0x000fe20003800200 */
[----:B------:R-:W-:-:S11]  /*2110*/  MOV R20, R22 ;  /* 0x0000001600147202 */ /* 0x000fd60000000f00 */
[----:B------:R-:W-:Y:S05]  /*2120*/  @!P0 BRA `(.L_x_46) ;  /* 0x0000000000208947 */ /* 0x000fea0003800000 */
[----:B------:R-:W-:-:S10]  /*2130*/  DFMA.RM R20, R12, R20, R14 ;  /* 0x000000140c14722b */ /* 0x000fd4000000400e */
[----:B------:R-:W-:-:S05]  /*2140*/  IADD3 R12, P0, PT, R20, 0x1, RZ ;  /* 0x00000001140c7810 */ /* 0x000fca0007f1e0ff */
[----:B------:R-:W-:-:S06]  /*2150*/  IMAD.X R13, RZ, RZ, R21, P0 ;  /* 0x000000ffff0d7224 */ /* 0x000fcc00000e0615 */
[----:B------:R-:W-:-:S08]  /*2160*/  DFMA.RP R16, -R20, R12, R16 ;  /* 0x0000000c1410722b */ /* 0x000fd00000008110 */
[----:B------:R-:W-:-:S06]  /*2170*/  DSETP.GT.AND P0, PT, R16, RZ, PT ;  /* 0x000000ff1000722a */ /* 0x000fcc0003f04000 */
[----:B------:R-:W-:Y:S02]  /*2180*/  FSEL R12, R12, R20, P0 ;  /* 0x000000140c0c7208 */ /* 0x000fe40000000000 */
[----:B------:R-:W-:Y:S01]  /*2190*/  FSEL R13, R13, R21, P0 ;  /* 0x000000150d0d7208 */ /* 0x000fe20000000000 */
[----:B------:R-:W-:Y:S06]  /*21a0*/  BRA `(.L_x_47) ;  /* 0x0000000000647947 */ /* 0x000fec0003800000 */
.L_x_46:
[----:B------:R-:W-:-:S14]  /*21b0*/  DSETP.NE.AND P0, PT, R16, RZ, PT ;  /* 0x000000ff1000722a */ /* 0x000fdc0003f05000 */
[----:B------:R-:W-:Y:S05]  /*21c0*/  @!P0 BRA `(.L_x_48) ;  /* 0x0000000000588947 */ /* 0x000fea0003800000 */
[----:B------:R-:W-:-:S13]  /*21d0*/  ISETP.GE.AND P0, PT, R17, RZ, PT ;  /* 0x000000ff1100720c */ /* 0x000fda0003f06270 */
[----:B------:R-:W-:Y:S01]  /*21e0*/  @!P0 MOV R12, 0x0 ;  /* 0x00000000000c8802 */ /* 0x000fe20000000f00 */
[----:B------:R-:W-:Y:S01]  /*21f0*/  @!P0 IMAD.MOV.U32 R13, RZ, RZ, -0x80000 ;  /* 0xfff80000ff0d8424 */ /* 0x000fe200078e00ff */
[----:B------:R-:W-:Y:S06]  /*2200*/  @!P0 BRA `(.L_x_47) ;  /* 0x00000000004c8947 */ /* 0x000fec0003800000 */
[----:B------:R-:W-:-:S13]  /*2210*/  ISETP.GT.AND P0, PT, R17, 0x7fefffff, PT ;  /* 0x7fefffff1100780c */ /* 0x000fda0003f04270 */
[----:B------:R-:W-:Y:S05]  /*2220*/  @P0 BRA `(.L_x_48) ;  /* 0x0000000000400947 */ /* 0x000fea0003800000 */
[----:B------:R-:W-:Y:S01]  /*2230*/  DMUL R12, R16, 8.11296384146066816958e+31 ;  /* 0x46900000100c7828 */ /* 0x000fe20000000000 */
[----:B------:R-:W-:Y:S01]  /*2240*/  MOV R14, RZ ;  /* 0x000000ff000e7202 */ /* 0x000fe20000000f00 */
[----:B------:R-:W-:Y:S01]  /*2250*/  IMAD.MOV.U32 R18, RZ, RZ, 0x0 ;  /* 0x00000000ff127424 */ /* 0x000fe200078e00ff */
[----:B------:R-:W-:-:S03]  /*2260*/  MOV R19, 0x3fd80000 ;  /* 0x3fd8000000137802 */ /* 0x000fc60000000f00 */
[----:B------:R-:W0:Y:S02]  /*2270*/  MUFU.RSQ64H R15, R13 ;  /* 0x0000000d000f7308 */ /* 0x000e240000001c00 */
[----:B0-----:R-:W-:-:S08]  /*2280*/  DMUL R16, R14, R14 ;  /* 0x0000000e0e107228 */ /* 0x001fd00000000000 */
[----:B------:R-:W-:-:S08]  /*2290*/  DFMA R16, R12, -R16, 1 ;  /* 0x3ff000000c10742b */ /* 0x000fd00000000810 */
[----:B------:R-:W-:Y:S02]  /*22a0*/  DFMA R18, R16, R18, 0.5 ;  /* 0x3fe000001012742b */ /* 0x000fe40000000012 */
[----:B------:R-:W-:-:S08]  /*22b0*/  DMUL R16, R14, R16 ;  /* 0x000000100e107228 */ /* 0x000fd00000000000 */
[----:B------:R-:W-:-:S08]  /*22c0*/  DFMA R16, R18, R16, R14 ;  /* 0x000000101210722b */ /* 0x000fd0000000000e */
[----:B------:R-:W-:Y:S02]  /*22d0*/  DMUL R14, R12, R16 ;  /* 0x000000100c0e7228 */ /* 0x000fe40000000000 */
[----:B------:R-:W-:-:S06]  /*22e0*/  VIADD R17, R17, 0xfff00000 ;  /* 0xfff0000011117836 */ /* 0x000fcc0000000000 */
[----:B------:R-:W-:-:S08]  /*22f0*/  DFMA R18, R14, -R14, R12 ;  /* 0x8000000e0e12722b */ /* 0x000fd0000000000c */
[----:B------:R-:W-:-:S10]  /*2300*/  DFMA R12, R16, R18, R14 ;  /* 0x00000012100c722b */ /* 0x000fd4000000000e */
[----:B------:R-:W-:Y:S01]  /*2310*/  IADD3 R13, PT, PT, R13, -0x3500000, RZ ;  /* 0xfcb000000d0d7810 */ /* 0x000fe20007ffe0ff */
[----:B------:R-:W-:Y:S06]  /*2320*/  BRA `(.L_x_47) ;  /* 0x0000000000047947 */ /* 0x000fec0003800000 */
.L_x_48:
[----:B------:R-:W-:-:S11]  /*2330*/  DADD R12, R16, R16 ;  /* 0x00000000100c7229 */ /* 0x000fd60000000010 */
.L_x_47:
[----:B------:R-:W-:Y:S05]  /*2340*/  BSYNC.RECONVERGENT B2 ;  /* 0x0000000000027941 */ /* 0x000fea0003800200 */
.L_x_45:
[----:B------:R-:W-:Y:S01]  /*2350*/  MOV R25, R13 ;  /* 0x0000000d00197202 */ /* 0x000fe20000000f00 */
[----:B------:R-:W-:Y:S02]  /*2360*/  HFMA2 R13, -RZ, RZ, 0, 0 ;  /* 0x00000000ff0d7431 */ /* 0x000fe400000001ff */
[----:B------:R-:W-:Y:S02]  /*2370*/  IMAD.MOV.U32 R24, RZ, RZ, R12 ;  /* 0x000000ffff187224 */ /* 0x000fe400078e000c */
[----:B------:R-:W-:-:S04]  /*2380*/  IMAD.MOV.U32 R12, RZ, RZ, R0 ;  /* 0x000000ffff0c7224 */ /* 0x000fc800078e0000 */
[----:B------:R-:W-:Y:S05]  /*2390*/  RET.REL.NODEC R12 `(resultPixel) ;  /* 0xffffffdc0c187950 */ /* 0x000fea0003c3ffff */
        .weak           $__internal_1_$__cuda_sm20_sqrt_rn_f32_slowpath
        .type           $__internal_1_$__cuda_sm20_sqrt_rn_f32_slowpath,@function
        .size           $__internal_1_$__cuda_sm20_sqrt_rn_f32_slowpath,($__internal_2_$__cuda_sm3x_div_rn_noftz_f32_slowpath - $__internal_1_$__cuda_sm20_sqrt_rn_f32_slowpath)
$__internal_1_$__cuda_sm20_sqrt_rn_f32_slowpath:
[----:B------:R-:W-:-:S13]  /*23a0*/  LOP3.LUT P0, RZ, R12, 0x7fffffff, RZ, 0xc0, !PT ;  /* 0x7fffffff0cff7812 */ /* 0x000fda000780c0ff */
[----:B------:R-:W-:Y:S05]  /*23b0*/  @!P0 BRA `(.L_x_49) ;  /* 0x0000000000448947 */ /* 0x000fea0003800000 */
[----:B------:R-:W-:Y:S01]  /*23c0*/  FSETP.GEU.FTZ.AND P0, PT, R12, RZ, PT ;  /* 0x000000ff0c00720b */ /* 0x000fe20003f1e000 */
[----:B------:R-:W-:-:S12]  /*23d0*/  IMAD.MOV.U32 R9, RZ, RZ, R12 ;  /* 0x000000ffff097224 */ /* 0x000fd800078e000c */
[----:B------:R-:W-:Y:S01]  /*23e0*/  @!P0 MOV R12, 0x7fffffff ;  /* 0x7fffffff000c8802 */ /* 0x000fe20000000f00 */
[----:B------:R-:W-:Y:S06]  /*23f0*/  @!P0 BRA `(.L_x_49) ;  /* 0x0000000000348947 */ /* 0x000fec0003800000 */
[----:B------:R-:W-:-:S13]  /*2400*/  FSETP.GTU.FTZ.AND P0, PT, |R9|, +INF , PT ;  /* 0x7f8000000900780b */ /* 0x000fda0003f1c200 */
[----:B------:R-:W-:Y:S01]  /*2410*/  @P0 FADD.FTZ R12, R9, 1 ;  /* 0x3f800000090c0421 */ /* 0x000fe20000010000 */
[----:B------:R-:W-:Y:S06]  /*2420*/  @P0 BRA `(.L_x_49) ;  /* 0x0000000000280947 */ /* 0x000fec0003800000 */
[----:B------:R-:W-:-:S13]  /*2430*/  FSETP.NEU.FTZ.AND P0, PT, |R9|, +INF , PT ;  /* 0x7f8000000900780b */ /* 0x000fda0003f1d200 */
[----:B------:R-:W-:-:S04]  /*2440*/  @P0 FFMA R13, R9, 1.84467440737095516160e+19, RZ ;  /* 0x5f800000090d0823 */ /* 0x000fc800000000ff */
[----:B------:R-:W0:Y:S02]  /*2450*/  @P0 MUFU.RSQ R12, R13 ;  /* 0x0000000d000c0308 */ /* 0x000e240000001400 */
[----:B0-----:R-:W-:Y:S01]  /*2460*/  @P0 FMUL.FTZ R14, R13, R12 ;  /* 0x0000000c0d0e0220 */ /* 0x001fe20000410000 */
[----:B------:R-:W-:Y:S01]  /*2470*/  @P0 FMUL.FTZ R18, R12, 0.5 ;  /* 0x3f0000000c120820 */ /* 0x000fe20000410000 */
[----:B------:R-:W-:Y:S02]  /*2480*/  @!P0 IMAD.MOV.U32 R12, RZ, RZ, R9 ;  /* 0x000000ffff0c8224 */ /* 0x000fe400078e0009 */
[----:B------:R-:W-:-:S04]  /*2490*/  @P0 FADD.FTZ R16, -R14, -RZ ;  /* 0x800000ff0e100221 */ /* 0x000fc80000010100 */
[----:B------:R-:W-:-:S04]  /*24a0*/  @P0 FFMA R17, R14, R16, R13 ;  /* 0x000000100e110223 */ /* 0x000fc8000000000d */
[----:B------:R-:W-:-:S04]  /*24b0*/  @P0 FFMA R17, R17, R18, R14 ;  /* 0x0000001211110223 */ /* 0x000fc8000000000e */
[----:B------:R-:W-:-:S07]  /*24c0*/  @P0 FMUL.FTZ R12, R17, 2.3283064365386962891e-10 ;  /* 0x2f800000110c0820 */ /* 0x000fce0000410000 */
.L_x_49:
[----:B------:R-:W-:Y:S01]  /*24d0*/  HFMA2 R13, -RZ, RZ, 0, 0 ;  /* 0x00000000ff0d7431 */ /* 0x000fe200000001ff */
[----:B------:R-:W-:Y:S01]  /*24e0*/  MOV R9, R12 ;  /* 0x0000000c00097202 */ /* 0x000fe20000000f00 */
[----:B------:R-:W-:-:S04]  /*24f0*/  IMAD.MOV.U32 R12, RZ, RZ, R19 ;  /* 0x000000ffff0c7224 */ /* 0x000fc800078e0013 */
[----:B------:R-:W-:Y:S05]  /*2500*/  RET.REL.NODEC R12 `(resultPixel) ;  /* 0xffffffd80cbc7950 */ /* 0x000fea0003c3ffff */
        .weak           $__internal_2_$__cuda_sm3x_div_rn_noftz_f32_slowpath
        .type           $__internal_2_$__cuda_sm3x_div_rn_noftz_f32_slowpath,@function
        .size           $__internal_2_$__cuda_sm3x_div_rn_noftz_f32_slowpath,($resultPixel$__internal_accurate_pow - $__internal_2_$__cuda_sm3x_div_rn_noftz_f32_slowpath)
$__internal_2_$__cuda_sm3x_div_rn_noftz_f32_slowpath:
[----:B------:R-:W-:Y:S01]  /*2510*/  SHF.R.U32.HI R16, RZ, 0x17, R13 ;  /* 0x00000017ff107819 */ /* 0x000fe2000001160d */
[----:B------:R-:W-:Y:S01]  /*2520*/  BSSY.RECONVERGENT B3, `(.L_x_50) ;  /* 0x0000062000037945 */ /* 0x000fe20003800200 */
[----:B------:R-:W-:Y:S02]  /*2530*/  SHF.R.U32.HI R15, RZ, 0x17, R12 ;  /* 0x00000017ff0f7819 */ /* 0x000fe4000001160c */
[----:B------:R-:W-:Y:S02]  /*2540*/  LOP3.LUT R16, R16, 0xff, RZ, 0xc0, !PT ;  /* 0x000000ff10107812 */ /* 0x000fe400078ec0ff */
[----:B------:R-:W-:-:S03]  /*2550*/  LOP3.LUT R20, R15, 0xff, RZ, 0xc0, !PT ;  /* 0x000000ff0f147812 */ /* 0x000fc600078ec0ff */
[----:B------:R-:W-:Y:S01]  /*2560*/  VIADD R18, R16, 0xffffffff ;  /* 0xffffffff10127836 */ /* 0x000fe20000000000 */
[----:B------:R-:W-:-:S04]  /*2570*/  IADD3 R17, PT, PT, R20, -0x1, RZ ;  /* 0xffffffff14117810 */ /* 0x000fc80007ffe0ff */
[----:B------:R-:W-:-:S04]  /*2580*/  ISETP.GT.U32.AND P0, PT, R18, 0xfd, PT ;  /* 0x000000fd1200780c */ /* 0x000fc80003f04070 */
[----:B------:R-:W-:-:S13]  /*2590*/  ISETP.GT.U32.OR P0, PT, R17, 0xfd, P0 ;  /* 0x000000fd1100780c */ /* 0x000fda0000704470 */
[----:B------:R-:W-:Y:S01]  /*25a0*/  @!P0 IMAD.MOV.U32 R15, RZ, RZ, RZ ;  /* 0x000000ffff0f8224 */ /* 0x000fe200078e00ff */
[----:B------:R-:W-:Y:S06]  /*25b0*/  @!P0 BRA `(.L_x_51) ;  /* 0x00000000005c8947 */ /* 0x000fec0003800000 */
[----:B------:R-:W-:Y:S02]  /*25c0*/  FSETP.GTU.FTZ.AND P0, PT, |R12|, +INF , PT ;  /* 0x7f8000000c00780b */ /* 0x000fe40003f1c200 */
[----:B------:R-:W-:-:S04]  /*25d0*/  FSETP.GTU.FTZ.AND P1, PT, |R13|, +INF , PT ;  /* 0x7f8000000d00780b */ /* 0x000fc80003f3c200 */
[----:B------:R-:W-:-:S13]  /*25e0*/  PLOP3.LUT P0, PT, P0, P1, PT, 0xf8, 0x8f ;  /* 0x00000000008f781c */ /* 0x000fda0000703f70 */
[----:B------:R-:W-:Y:S05]  /*25f0*/  @P0 BRA `(.L_x_52) ;  /* 0x00000004004c0947 */ /* 0x000fea0003800000 */
[----:B------:R-:W-:-:S13]  /*2600*/  LOP3.LUT P0, RZ, R13, 0x7fffffff, R12, 0xc8, !PT ;  /* 0x7fffffff0dff7812 */ /* 0x000fda000780c80c */
[----:B------:R-:W-:Y:S05]  /*2610*/  @!P0 BRA `(.L_x_53) ;  /* 0x00000004003c8947 */ /* 0x000fea0003800000 */
[C---:B------:R-:W-:Y:S02]  /*2620*/  FSETP.NEU.FTZ.AND P3, PT, |R12|.reuse, +INF , PT ;  /* 0x7f8000000c00780b */ /* 0x040fe40003f7d200 */
[----:B------:R-:W-:Y:S02]  /*2630*/  FSETP.NEU.FTZ.AND P1, PT, |R13|, +INF , PT ;  /* 0x7f8000000d00780b */ /* 0x000fe40003f3d200 */
[----:B------:R-:W-:-:S11]  /*2640*/  FSETP.NEU.FTZ.AND P0, PT, |R12|, +INF , PT ;  /* 0x7f8000000c00780b */ /* 0x000fd60003f1d200 */
[----:B------:R-:W-:Y:S05]  /*2650*/  @!P1 BRA !P3, `(.L_x_53) ;  /* 0x00000004002c9947 */ /* 0x000fea0005800000 */
[----:B------:R-:W-:-:S04]  /*2660*/  LOP3.LUT P3, RZ, R12, 0x7fffffff, RZ, 0xc0, !PT ;  /* 0x7fffffff0cff7812 */ /* 0x000fc8000786c0ff */
[----:B------:R-:W-:-:S13]  /*2670*/  PLOP3.LUT P1, PT, P1, P3, PT, 0x2f, 0xf2 ;  /* 0x0000000000f2781c */ /* 0x000fda0000f26577 */
[----:B------:R-:W-:Y:S05]  /*2680*/  @P1 BRA `(.L_x_54) ;  /* 0x0000000400181947 */ /* 0x000fea0003800000 */
[----:B------:R-:W-:-:S04]  /*2690*/  LOP3.LUT P1, RZ, R13, 0x7fffffff, RZ, 0xc0, !PT ;  /* 0x7fffffff0dff7812 */ /* 0x000fc8000782c0ff */
[----:B------:R-:W-:-:S13]  /*26a0*/  PLOP3.LUT P0, PT, P0, P1, PT, 0x2f, 0xf2 ;  /* 0x0000000000f2781c */ /* 0x000fda0000702577 */
[----:B------:R-:W-:Y:S05]  /*26b0*/  @P0 BRA `(.L_x_55) ;  /* 0x0000000400000947 */ /* 0x000fea0003800000 */
[----:B------:R-:W-:Y:S02]  /*26c0*/  ISETP.GE.AND P0, PT, R17, RZ, PT ;  /* 0x000000ff1100720c */ /* 0x000fe40003f06270 */
[----:B------:R-:W-:-:S11]  /*26d0*/  ISETP.GE.AND P1, PT, R18, RZ, PT ;  /* 0x000000ff1200720c */ /* 0x000fd60003f26270 */
[----:B------:R-:W-:Y:S01]  /*26e0*/  @P0 MOV R15, RZ ;  /* 0x000000ff000f0202 */ /* 0x000fe20000000f00 */
[----:B------:R-:W-:Y:S02]  /*26f0*/  @!P0 IMAD.MOV.U32 R15, RZ, RZ, -0x40 ;  /* 0xffffffc0ff0f8424 */ /* 0x000fe400078e00ff */
[----:B------:R-:W-:Y:S01]  /*2700*/  @!P0 FFMA R12, R12, 1.84467440737095516160e+19, RZ ;  /* 0x5f8000000c0c8823 */ /* 0x000fe200000000ff */
[----:B------:R-:W-:Y:S02]  /*2710*/  @!P1 FFMA R13, R13, 1.84467440737095516160e+19, RZ ;  /* 0x5f8000000d0d9823 */ /* 0x000fe400000000ff */
[----:B------:R-:W-:-:S07]  /*2720*/  @!P1 IADD3 R15, PT, PT, R15, 0x40, RZ ;  /* 0x000000400f0f9810 */ /* 0x000fce0007ffe0ff */
.L_x_51:
[----:B------:R-:W-:Y:S01]  /*2730*/  LEA R18, R16, 0xc0800000, 0x17 ;  /* 0xc080000010127811 */ /* 0x000fe200078eb8ff */
[----:B------:R-:W-:Y:S04]  /*2740*/  BSSY.RECONVERGENT B4, `(.L_x_56) ;  /* 0x0000036000047945 */ /* 0x000fe80003800200 */
[----:B------:R-:W-:Y:S01]  /*2750*/  IMAD.IADD R18, R13, 0x1, -R18 ;  /* 0x000000010d127824 */ /* 0x000fe200078e0a12 */
[----:B------:R-:W-:-:S03]  /*2760*/  IADD3 R13, PT, PT, R20, -0x7f, RZ ;  /* 0xffffff81140d7810 */ /* 0x000fc60007ffe0ff */
[----:B------:R-:W0:Y:S01]  /*2770*/  MUFU.RCP R17, R18 ;  /* 0x0000001200117308 */ /* 0x000e220000001000 */
[----:B------:R-:W-:Y:S01]  /*2780*/  FADD.FTZ R19, -R18, -RZ ;  /* 0x800000ff12137221 */ /* 0x000fe20000010100 */
[C---:B------:R-:W-:Y:S01]  /*2790*/  IMAD R12, R13.reuse, -0x800000, R12 ;  /* 0xff8000000d0c7824 */ /* 0x040fe200078e020c */
[----:B------:R-:W-:-:S05]  /*27a0*/  IADD3 R16, PT, PT, R13, 0x7f, -R16 ;  /* 0x0000007f0d107810 */ /* 0x000fca0007ffe810 */
[----:B------:R-:W-:Y:S02]  /*27b0*/  IMAD.IADD R16, R16, 0x1, R15 ;  /* 0x0000000110107824 */ /* 0x000fe400078e020f */
[----:B0-----:R-:W-:-:S04]  /*27c0*/  FFMA R20, R17, R19, 1 ;  /* 0x3f80000011147423 */ /* 0x001fc80000000013 */
[----:B------:R-:W-:-:S04]  /*27d0*/  FFMA R22, R17, R20, R17 ;  /* 0x0000001411167223 */ /* 0x000fc80000000011 */
[----:B------:R-:W-:-:S04]  /*27e0*/  FFMA R17, R12, R22, RZ ;  /* 0x000000160c117223 */ /* 0x000fc800000000ff */
[----:B------:R-:W-:-:S04]  /*27f0*/  FFMA R20, R19, R17, R12 ;  /* 0x0000001113147223 */ /* 0x000fc8000000000c */
[----:B------:R-:W-:-:S04]  /*2800*/  FFMA R17, R22, R20, R17 ;  /* 0x0000001416117223 */ /* 0x000fc80000000011 */
[----:B------:R-:W-:-:S04]  /*2810*/  FFMA R20, R19, R17, R12 ;  /* 0x0000001113147223 */ /* 0x000fc8000000000c */
[----:B------:R-:W-:-:S05]  /*2820*/  FFMA R12, R22, R20, R17 ;  /* 0x00000014160c7223 */ /* 0x000fca0000000011 */
[----:B------:R-:W-:-:S04]  /*2830*/  SHF.R.U32.HI R13, RZ, 0x17, R12 ;  /* 0x00000017ff0d7819 */ /* 0x000fc8000001160c */
[----:B------:R-:W-:-:S04]  /*2840*/  LOP3.LUT R13, R13, 0xff, RZ, 0xc0, !PT ;  /* 0x000000ff0d0d7812 */ /* 0x000fc800078ec0ff */
[----:B------:R-:W-:-:S05]  /*2850*/  IADD3 R19, PT, PT, R13, R16, RZ ;  /* 0x000000100d137210 */ /* 0x000fca0007ffe0ff */
[----:B------:R-:W-:-:S05]  /*2860*/  VIADD R13, R19, 0xffffffff ;  /* 0xffffffff130d7836 */ /* 0x000fca0000000000 */
[----:B------:R-:W-:-:S13]  /*2870*/  ISETP.GE.U32.AND P0, PT, R13, 0xfe, PT ;  /* 0x000000fe0d00780c */ /* 0x000fda0003f06070 */
[----:B------:R-:W-:Y:S05]  /*2880*/  @!P0 BRA `(.L_x_57) ;  /* 0x0000000000808947 */ /* 0x000fea0003800000 */
[----:B------:R-:W-:-:S13]  /*2890*/  ISETP.GT.AND P0, PT, R19, 0xfe, PT ;  /* 0x000000fe1300780c */ /* 0x000fda0003f04270 */
[----:B------:R-:W-:Y:S05]  /*28a0*/  @P0 BRA `(.L_x_58) ;  /* 0x00000000006c0947 */ /* 0x000fea0003800000 */
[----:B------:R-:W-:-:S13]  /*28b0*/  ISETP.GE.AND P0, PT, R19, 0x1, PT ;  /* 0x000000011300780c */ /* 0x000fda0003f06270 */
[----:B------:R-:W-:Y:S05]  /*28c0*/  @P0 BRA `(.L_x_59) ;  /* 0x0000000000740947 */ /* 0x000fea0003800000 */
[----:B------:R-:W-:Y:S02]  /*28d0*/  ISETP.GE.AND P0, PT, R19, -0x18, PT ;  /* 0xffffffe81300780c */ /* 0x000fe40003f06270 */
[----:B------:R-:W-:-:S11]  /*28e0*/  LOP3.LUT R12, R12, 0x80000000, RZ, 0xc0, !PT ;  /* 0x800000000c0c7812 */ /* 0x000fd600078ec0ff */
[----:B------:R-:W-:Y:S05]  /*28f0*/  @!P0 BRA `(.L_x_59) ;  /* 0x0000000000688947 */ /* 0x000fea0003800000 */
[CCC-:B------:R-:W-:Y:S01]  /*2900*/  FFMA.RZ R13, R22.reuse, R20.reuse, R17.reuse ;  /* 0x00000014160d7223 */ /* 0x1c0fe2000000c011 */
[C---:B------:R-:W-:Y:S01]  /*2910*/  IADD3 R18, PT, PT, R19.reuse, 0x20, RZ ;  /* 0x0000002013127810 */ /* 0x040fe20007ffe0ff */
[CCC-:B------:R-:W-:Y:S01]  /*2920*/  FFMA.RM R16, R22.reuse, R20.reuse, R17.reuse ;  /* 0x0000001416107223 */ /* 0x1c0fe20000004011 */
[----:B------:R-:W-:Y:S02]  /*2930*/  ISETP.NE.AND P3, PT, R19, RZ, PT ;  /* 0x000000ff1300720c */ /* 0x000fe40003f65270 */
[----:B------:R-:W-:Y:S01]  /*2940*/  LOP3.LUT R15, R13, 0x7fffff, RZ, 0xc0, !PT ;  /* 0x007fffff0d0f7812 */ /* 0x000fe200078ec0ff */
[----:B------:R-:W-:Y:S01]  /*2950*/  FFMA.RP R13, R22, R20, R17 ;  /* 0x00000014160d7223 */ /* 0x000fe20000008011 */
[----:B------:R-:W-:Y:S01]  /*2960*/  IMAD.MOV R17, RZ, RZ, -R19 ;  /* 0x000000ffff117224 */ /* 0x000fe200078e0a13 */
[----:B------:R-:W-:Y:S02]  /*2970*/  ISETP.NE.AND P1, PT, R19, RZ, PT ;  /* 0x000000ff1300720c */ /* 0x000fe40003f25270 */
[----:B------:R-:W-:-:S02]  /*2980*/  LOP3.LUT R15, R15, 0x800000, RZ, 0xfc, !PT ;  /* 0x008000000f0f7812 */ /* 0x000fc400078efcff */
[----:B------:R-:W-:Y:S02]  /*2990*/  FSETP.NEU.FTZ.AND P0, PT, R13, R16, PT ;  /* 0x000000100d00720b */ /* 0x000fe40003f1d000 */
[----:B------:R-:W-:Y:S02]  /*29a0*/  SHF.L.U32 R18, R15, R18, RZ ;  /* 0x000000120f127219 */ /* 0x000fe400000006ff */
[----:B------:R-:W-:Y:S02]  /*29b0*/  SEL R16, R17, RZ, P3 ;  /* 0x000000ff11107207 */ /* 0x000fe40001800000 */
[----:B------:R-:W-:Y:S02]  /*29c0*/  ISETP.NE.AND P1, PT, R18, RZ, P1 ;  /* 0x000000ff1200720c */ /* 0x000fe40000f25270 */
[----:B------:R-:W-:Y:S02]  /*29d0*/  SHF.R.U32.HI R16, RZ, R16, R15 ;  /* 0x00000010ff107219 */ /* 0x000fe4000001160f */
[----:B------:R-:W-:-:S02]  /*29e0*/  PLOP3.LUT P0, PT, P0, P1, PT, 0xf8, 0x8f ;  /* 0x00000000008f781c */ /* 0x000fc40000703f70 */
[----:B------:R-:W-:Y:S02]  /*29f0*/  SHF.R.U32.HI R18, RZ, 0x1, R16 ;  /* 0x00000001ff127819 */ /* 0x000fe40000011610 */
[----:B------:R-:W-:-:S04]  /*2a00*/  SEL R13, RZ, 0x1, !P0 ;  /* 0x00000001ff0d7807 */ /* 0x000fc80004000000 */
[----:B------:R-:W-:-:S04]  /*2a10*/  LOP3.LUT R13, R13, 0x1, R18, 0xf8, !PT ;  /* 0x000000010d0d7812 */ /* 0x000fc800078ef812 */
[----:B------:R-:W-:-:S04]  /*2a20*/  LOP3.LUT R13, R13, R16, RZ, 0xc0, !PT ;  /* 0x000000100d0d7212 */ /* 0x000fc800078ec0ff */
[----:B------:R-:W-:-:S04]  /*2a30*/  IADD3 R13, PT, PT, R18, R13, RZ ;  /* 0x0000000d120d7210 */ /* 0x000fc80007ffe0ff */
[----:B------:R-:W-:Y:S01]  /*2a40*/  LOP3.LUT R12, R13, R12, RZ, 0xfc, !PT ;  /* 0x0000000c0d0c7212 */ /* 0x000fe200078efcff */
[----:B------:R-:W-:Y:S06]  /*2a50*/  BRA `(.L_x_59) ;  /* 0x0000000000107947 */ /* 0x000fec0003800000 */
.L_x_58:
[----:B------:R-:W-:-:S04]  /*2a60*/  LOP3.LUT R12, R12, 0x80000000, RZ, 0xc0, !PT ;  /* 0x800000000c0c7812 */ /* 0x000fc800078ec0ff */
[----:B------:R-:W-:Y:S01]  /*2a70*/  LOP3.LUT R12, R12, 0x7f800000, RZ, 0xfc, !PT ;  /* 0x7f8000000c0c7812 */ /* 0x000fe200078efcff */
[----:B------:R-:W-:Y:S06]  /*2a80*/  BRA `(.L_x_59) ;  /* 0x0000000000047947 */ /* 0x000fec0003800000 */
.L_x_57:
[----:B------:R-:W-:-:S07]  /*2a90*/  IMAD R12, R16, 0x800000, R12 ;  /* 0x00800000100c7824 */ /* 0x000fce00078e020c */
.L_x_59:
[----:B------:R-:W-:Y:S05]  /*2aa0*/  BSYNC.RECONVERGENT B4 ;  /* 0x0000000000047941 */ /* 0x000fea0003800200 */
.L_x_56:
[----:B------:R-:W-:Y:S05]  /*2ab0*/  BRA `(.L_x_60) ;  /* 0x0000000000207947 */ /* 0x000fea0003800000 */
.L_x_55:
[----:B------:R-:W-:-:S04]  /*2ac0*/  LOP3.LUT R12, R13, 0x80000000, R12, 0x48, !PT ;  /* 0x800000000d0c7812 */ /* 0x000fc800078e480c */
[----:B------:R-:W-:Y:S01]  /*2ad0*/  LOP3.LUT R12, R12, 0x7f800000, RZ, 0xfc, !PT ;  /* 0x7f8000000c0c7812 */ /* 0x000fe200078efcff */
[----:B------:R-:W-:Y:S06]  /*2ae0*/  BRA `(.L_x_60) ;  /* 0x0000000000147947 */ /* 0x000fec0003800000 */
.L_x_54:
[----:B------:R-:W-:Y:S01]  /*2af0*/  LOP3.LUT R12, R13, 0x80000000, R12, 0x48, !PT ;  /* 0x800000000d0c7812 */ /* 0x000fe200078e480c */
[----:B------:R-:W-:Y:S06]  /*2b00*/  BRA `(.L_x_60) ;  /* 0x00000000000c7947 */ /* 0x000fec0003800000 */
.L_x_53:
[----:B------:R-:W0:Y:S01]  /*2b10*/  MUFU.RSQ R12, -QNAN ;  /* 0xffc00000000c7908 */ /* 0x000e220000001400 */
[----:B------:R-:W-:Y:S05]  /*2b20*/  BRA `(.L_x_60) ;  /* 0x0000000000047947 */ /* 0x000fea0003800000 */
.L_x_52:
[----:B------:R-:W-:-:S07]  /*2b30*/  FADD.FTZ R12, R12, R13 ;  /* 0x0000000d0c0c7221 */ /* 0x000fce0000010000 */
.L_x_60:
[----:B------:R-:W-:Y:S05]  /*2b40*/  BSYNC.RECONVERGENT B3 ;  /* 0x0000000000037941 */ /* 0x000fea0003800200 */
.L_x_50:
[----:B------:R-:W-:Y:S01]  /*2b50*/  HFMA2 R13, -RZ, RZ, 0, 0 ;  /* 0x00000000ff0d7431 */ /* 0x000fe200000001ff */
[----:B0-----:R-:W-:Y:S01]  /*2b60*/  MOV R15, R12 ;  /* 0x0000000c000f7202 */ /* 0x001fe20000000f00 */
[----:B------:R-:W-:-:S04]  /*2b70*/  IMAD.MOV.U32 R12, RZ, RZ, R14 ;  /* 0x000000ffff0c7224 */ /* 0x000fc800078e000e */
[----:B------:R-:W-:Y:S05]  /*2b80*/  RET.REL.NODEC R12 `(resultPixel) ;  /* 0xffffffd40c1c7950 */ /* 0x000fea0003c3ffff */
        .type           $resultPixel$__internal_accurate_pow,@function
        .size           $resultPixel$__internal_accurate_pow,(.L_x_66 - $resultPixel$__internal_accurate_pow)
$resultPixel$__internal_accurate_pow:
[----:B------:R-:W-:Y:S01]  /*2b90*/  ISETP.GT.U32.AND P1, PT, R45, 0xfffff, PT ;  /* 0x000fffff2d00780c */ /* 0x000fe20003f24070 */
[----:B------:R-:W-:Y:S01]  /*2ba0*/  IMAD.MOV.U32 R18, RZ, RZ, R20 ;  /* 0x000000ffff127224 */ /* 0x000fe200078e0014 */
[----:B------:R-:W-:Y:S01]  /*2bb0*/  MOV R19, R45 ;  /* 0x0000002d00137202 */ /* 0x000fe20000000f00 */
[--C-:B------:R-:W-:Y:S01]  /*2bc0*/  IMAD.MOV.U32 R21, RZ, RZ, R45.reuse ;  /* 0x000000ffff157224 */ /* 0x100fe200078e002d */
[----:B------:R-:W-:Y:S01]  /*2bd0*/  MOV R24, 0x41ad3b5a ;  /* 0x41ad3b5a00187802 */ /* 0x000fe20000000f00 */
[----:B------:R-:W-:Y:S01]  /*2be0*/  IMAD.MOV.U32 R25, RZ, RZ, 0x3ed0f5d2 ;  /* 0x3ed0f5d2ff197424 */ /* 0x000fe200078e00ff */
[----:B------:R-:W-:Y:S01]  /*2bf0*/  UMOV UR20, 0x7d2cafe2 ;  /* 0x7d2cafe200147882 */ /* 0x000fe20000000000 */
[----:B------:R-:W-:Y:S01]  /*2c00*/  UMOV UR21, 0x3eb0f5ff ;  /* 0x3eb0f5ff00157882 */ /* 0x000fe20000000000 */
[----:B------:R-:W-:Y:S01]  /*2c10*/  SHF.R.U32.HI R45, RZ, 0x14, R45 ;  /* 0x00000014ff2d7819 */ /* 0x000fe2000001162d */
[----:B------:R-:W-:Y:S01]  /*2c20*/  UMOV UR22, 0x3b39803f ;  /* 0x3b39803f00167882 */ /* 0x000fe20000000000 */
[----:B------:R-:W-:-:S03]  /*2c30*/  UMOV UR23, 0x3c7abc9e ;  /* 0x3c7abc9e00177882 */ /* 0x000fc60000000000 */
[----:B------:R-:W-:-:S10]  /*2c40*/  @!P1 DMUL R18, R18, 1.80143985094819840000e+16 ;  /* 0x4350000012129828 */ /* 0x000fd40000000000 */
[----:B------:R-:W-:Y:S01]  /*2c50*/  @!P1 MOV R21, R19 ;  /* 0x0000001300159202 */ /* 0x000fe20000000f00 */
[----:B------:R-:W-:Y:S01]  /*2c60*/  @!P1 IMAD.MOV.U32 R20, RZ, RZ, R18 ;  /* 0x000000ffff149224 */ /* 0x000fe200078e0012 */
[----:B------:R-:W-:Y:S02]  /*2c70*/  @!P1 LEA.HI R45, R19, 0xffffffca, RZ, 0xc ;  /* 0xffffffca132d9811 */ /* 0x000fe400078f60ff */
[----:B------:R-:W-:Y:S02]  /*2c80*/  LOP3.LUT R21, R21, 0x800fffff, RZ, 0xc0, !PT ;  /* 0x800fffff15157812 */ /* 0x000fe400078ec0ff */
[----:B------:R-:W-:Y:S01]  /*2c90*/  MOV R22, R20 ;  /* 0x0000001400167202 */ /* 0x000fe20000000f00 */
[----:B------:R-:W-:Y:S01]  /*2ca0*/  IMAD.MOV.U32 R20, RZ, RZ, RZ ;  /* 0x000000ffff147224 */ /* 0x000fe200078e00ff */
[----:B------:R-:W-:Y:S02]  /*2cb0*/  LOP3.LUT R23, R21, 0x3ff00000, RZ, 0xfc, !PT ;  /* 0x3ff0000015177812 */ /* 0x000fe400078efcff */
[----:B------:R-:W-:-:S02]  /*2cc0*/  IADD3 R18, PT, PT, R45, -0x3ff, RZ ;  /* 0xfffffc012d127810 */ /* 0x000fc40007ffe0ff */
[----:B------:R-:W-:-:S13]  /*2cd0*/  ISETP.GE.U32.AND P2, PT, R23, 0x3ff6a09f, PT ;  /* 0x3ff6a09f1700780c */ /* 0x000fda0003f46070 */
[----:B------:R-:W-:Y:S02]  /*2ce0*/  @P2 VIADD R21, R23, 0xfff00000 ;  /* 0xfff0000017152836 */ /* 0x000fe40000000000 */
[----:B------:R-:W-:Y:S02]  /*2cf0*/  @P2 VIADD R18, R45, 0xfffffc02 ;  /* 0xfffffc022d122836 */ /* 0x000fe40000000000 */
[----:B------:R-:W-:Y:S01]  /*2d00*/  IMAD.MOV.U32 R45, RZ, RZ, R43 ;  /* 0x000000ffff2d7224 */ /* 0x000fe200078e002b */
[----:B------:R-:W-:-:S06]  /*2d10*/  @P2 MOV R23, R21 ;  /* 0x0000001500172202 */ /* 0x000fcc0000000f00 */
[C---:B------:R-:W-:Y:S02]  /*2d20*/  DADD R28, R22.reuse, 1 ;  /* 0x3ff00000161c7429 */ /* 0x040fe40000000000 */
[----:B------:R-:W-:-:S04]  /*2d30*/  DADD R22, R22, -1 ;  /* 0xbff0000016167429 */ /* 0x000fc80000000000 */
[----:B------:R-:W0:Y:S02]  /*2d40*/  MUFU.RCP64H R21, R29 ;  /* 0x0000001d00157308 */ /* 0x000e240000001800 */
[----:B0-----:R-:W-:-:S08]  /*2d50*/  DFMA R26, -R28, R20, 1 ;  /* 0x3ff000001c1a742b */ /* 0x001fd00000000114 */
[----:B------:R-:W-:-:S08]  /*2d60*/  DFMA R26, R26, R26, R26 ;  /* 0x0000001a1a1a722b */ /* 0x000fd0000000001a */
[----:B------:R-:W-:-:S08]  /*2d70*/  DFMA R26, R20, R26, R20 ;  /* 0x0000001a141a722b */ /* 0x000fd00000000014 */
[----:B------:R-:W-:-:S08]  /*2d80*/  DMUL R20, R22, R26 ;  /* 0x0000001a16147228 */ /* 0x000fd00000000000 */
[----:B------:R-:W-:-:S08]  /*2d90*/  DFMA R20, R22, R26, R20 ;  /* 0x0000001a1614722b */ /* 0x000fd00000000014 */
[----:B------:R-:W-:-:S08]  /*2da0*/  DMUL R32, R20, R20 ;  /* 0x0000001414207228 */ /* 0x000fd00000000000 */
[----:B------:R-:W-:Y:S01]  /*2db0*/  DFMA R24, R32, UR20, R24 ;  /* 0x0000001420187c2b */ /* 0x000fe20008000018 */
[----:B------:R-:W-:Y:S01]  /*2dc0*/  UMOV UR20, 0x75488a3f ;  /* 0x75488a3f00147882 */ /* 0x000fe20000000000 */
[----:B------:R-:W-:-:S06]  /*2dd0*/  UMOV UR21, 0x3ef3b20a ;  /* 0x3ef3b20a00157882 */ /* 0x000fcc0000000000 */
[----:B------:R-:W-:Y:S01]  /*2de0*/  DFMA R30, R32, R24, UR20 ;  /* 0x00000014201e7e2b */ /* 0x000fe20008000018 */
[----:B------:R-:W-:Y:S01]  /*2df0*/  UMOV UR20, 0xe4faecd5 ;  /* 0xe4faecd500147882 */ /* 0x000fe20000000000 */
[----:B------:R-:W-:Y:S01]  /*2e00*/  UMOV UR21, 0x3f1745cd ;  /* 0x3f1745cd00157882 */ /* 0x000fe20000000000 */
[----:B------:R-:W-:-:S05]  /*2e10*/  DADD R24, R22, -R20 ;  /* 0x0000000016187229 */ /* 0x000fca0000000814 */
[----:B------:R-:W-:Y:S01]  /*2e20*/  DFMA R30, R32, R30, UR20 ;  /* 0x00000014201e7e2b */ /* 0x000fe2000800001e */
[----:B------:R-:W-:Y:S01]  /*2e30*/  UMOV UR20, 0x258a578b ;  /* 0x258a578b00147882 */ /* 0x000fe20000000000 */
[----:B------:R-:W-:Y:S01]  /*2e40*/  UMOV UR21, 0x3f3c71c7 ;  /* 0x3f3c71c700157882 */ /* 0x000fe20000000000 */
[----:B------:R-:W-:-:S05]  /*2e50*/  DADD R24, R24, R24 ;  /* 0x0000000018187229 */ /* 0x000fca0000000018 */
[----:B------:R-:W-:Y:S01]  /*2e60*/  DFMA R30, R32, R30, UR20 ;  /* 0x00000014201e7e2b */ /* 0x000fe2000800001e */
[----:B------:R-:W-:Y:S01]  /*2e70*/  UMOV UR20, 0x9242b910 ;  /* 0x9242b91000147882 */ /* 0x000fe20000000000 */
[----:B------:R-:W-:Y:S01]  /*2e80*/  UMOV UR21, 0x3f624924 ;  /* 0x3f62492400157882 */ /* 0x000fe20000000000 */
[----:B------:R-:W-:-:S05]  /*2e90*/  DFMA R24, R22, -R20, R24 ;  /* 0x800000141618722b */ /* 0x000fca0000000018 */
[----:B------:R-:W-:Y:S01]  /*2ea0*/  DFMA R30, R32, R30, UR20 ;  /* 0x00000014201e7e2b */ /* 0x000fe2000800001e */
[----:B------:R-:W-:Y:S01]  /*2eb0*/  UMOV UR20, 0x99999dfb ;  /* 0x99999dfb00147882 */ /* 0x000fe20000000000 */
[----:B------:R-:W-:Y:S01]  /*2ec0*/  UMOV UR21, 0x3f899999 ;  /* 0x3f89999900157882 */ /* 0x000fe20000000000 */
[----:B------:R-:W-:Y:S02]  /*2ed0*/  DMUL R24, R26, R24 ;  /* 0x000000181a187228 */ /* 0x000fe40000000000 */
[----:B------:R-:W-:-:S03]  /*2ee0*/  DMUL R26, R20, R20 ;  /* 0x00000014141a7228 */ /* 0x000fc60000000000 */
[----:B------:R-:W-:Y:S01]  /*2ef0*/  DFMA R30, R32, R30, UR20 ;  /* 0x00000014201e7e2b */ /* 0x000fe2000800001e */
[----:B------:R-:W-:Y:S01]  /*2f00*/  UMOV UR20, 0x55555555 ;  /* 0x5555555500147882 */ /* 0x000fe20000000000 */
[----:B------:R-:W-:-:S03]  /*2f10*/  UMOV UR21, 0x3fb55555 ;  /* 0x3fb5555500157882 */ /* 0x000fc60000000000 */
[----:B------:R-:W-:-:S03]  /*2f20*/  DMUL R34, R20, R26 ;  /* 0x0000001a14227228 */ /* 0x000fc60000000000 */
[----:B------:R-:W-:-:S08]  /*2f30*/  DFMA R22, R32, R30, UR20 ;  /* 0x0000001420167e2b */ /* 0x000fd0000800001e */
[----:B------:R-:W-:Y:S01]  /*2f40*/  DADD R28, -R22, UR20 ;  /* 0x00000014161c7e29 */ /* 0x000fe20008000100 */
[----:B------:R-:W-:Y:S01]  /*2f50*/  UMOV UR20, 0xb9e7b0 ;  /* 0x00b9e7b000147882 */ /* 0x000fe20000000000 */
[----:B------:R-:W-:-:S06]  /*2f60*/  UMOV UR21, 0x3c46a4cb ;  /* 0x3c46a4cb00157882 */ /* 0x000fcc0000000000 */
[----:B------:R-:W-:Y:S02]  /*2f70*/  DFMA R28, R32, R30, R28 ;  /* 0x0000001e201c722b */ /* 0x000fe4000000001c */
[----:B------:R-:W-:Y:S01]  /*2f80*/  DFMA R30, R20, R20, -R26 ;  /* 0x00000014141e722b */ /* 0x000fe2000000081a */
[----:B------:R-:W-:Y:S01]  /*2f90*/  IADD3 R33, PT, PT, R25, 0x100000, RZ ;  /* 0x0010000019217810 */ /* 0x000fe20007ffe0ff */
[----:B------:R-:W-:-:S06]  /*2fa0*/  IMAD.MOV.U32 R32, RZ, RZ, R24 ;  /* 0x000000ffff207224 */ /* 0x000fcc00078e0018 */
[----:B------:R-:W-:Y:S02]  /*2fb0*/  DFMA R30, R20, R32, R30 ;  /* 0x00000020141e722b */ /* 0x000fe4000000001e */
[----:B------:R-:W-:Y:S01]  /*2fc0*/  DADD R32, R28, -UR20 ;  /* 0x800000141c207e29 */ /* 0x000fe20008000000 */
[----:B------:R-:W-:Y:S01]  /*2fd0*/  UMOV UR20, 0x80000000 ;  /* 0x8000000000147882 */ /* 0x000fe20000000000 */
[----:B------:R-:W-:Y:S01]  /*2fe0*/  DFMA R28, R20, R26, -R34 ;  /* 0x0000001a141c722b */ /* 0x000fe20000000822 */
[----:B------:R-:W-:-:S07]  /*2ff0*/  UMOV UR21, 0x43300000 ;  /* 0x4330000000157882 */ /* 0x000fce0000000000 */
[----:B------:R-:W-:Y:S02]  /*3000*/  DFMA R28, R24, R26, R28 ;  /* 0x0000001a181c722b */ /* 0x000fe4000000001c */
[----:B------:R-:W-:-:S06]  /*3010*/  DADD R26, R22, R32 ;  /* 0x00000000161a7229 */ /* 0x000fcc0000000020 */
[----:B------:R-:W-:Y:S02]  /*3020*/  DFMA R28, R20, R30, R28 ;  /* 0x0000001e141c722b */ /* 0x000fe4000000001c */
[----:B------:R-:W-:Y:S02]  /*3030*/  DADD R30, R22, -R26 ;  /* 0x00000000161e7229 */ /* 0x000fe4000000081a */
[----:B------:R-:W-:-:S06]  /*3040*/  DMUL R22, R26, R34 ;  /* 0x000000221a167228 */ /* 0x000fcc0000000000 */
[----:B------:R-:W-:Y:S02]  /*3050*/  DADD R32, R32, R30 ;  /* 0x0000000020207229 */ /* 0x000fe4000000001e */
[----:B------:R-:W-:-:S08]  /*3060*/  DFMA R30, R26, R34, -R22 ;  /* 0x000000221a1e722b */ /* 0x000fd00000000816 */
[----:B------:R-:W-:-:S08]  /*3070*/  DFMA R28, R26, R28, R30 ;  /* 0x0000001c1a1c722b */ /* 0x000fd0000000001e */
[----:B------:R-:W-:-:S08]  /*3080*/  DFMA R32, R32, R34, R28 ;  /* 0x000000222020722b */ /* 0x000fd0000000001c */
[----:B------:R-:W-:-:S08]  /*3090*/  DADD R28, R22, R32 ;  /* 0x00000000161c7229 */ /* 0x000fd00000000020 */
[--C-:B------:R-:W-:Y:S02]  /*30a0*/  DADD R26, R20, R28.reuse ;  /* 0x00000000141a7229 */ /* 0x100fe4000000001c */
[----:B------:R-:W-:-:S06]  /*30b0*/  DADD R22, R22, -R28 ;  /* 0x0000000016167229 */ /* 0x000fcc000000081c */
[----:B------:R-:W-:Y:S02]  /*30c0*/  DADD R20, R20, -R26 ;  /* 0x0000000014147229 */ /* 0x000fe4000000081a */
[----:B------:R-:W-:-:S06]  /*30d0*/  DADD R22, R32, R22 ;  /* 0x0000000020167229 */ /* 0x000fcc0000000016 */
[----:B------:R-:W-:-:S08]  /*30e0*/  DADD R20, R28, R20 ;  /* 0x000000001c147229 */ /* 0x000fd00000000014 */
[----:B------:R-:W-:-:S08]  /*30f0*/  DADD R20, R22, R20 ;  /* 0x0000000016147229 */ /* 0x000fd00000000014 */
[----:B------:R-:W-:Y:S01]  /*3100*/  DADD R24, R24, R20 ;  /* 0x0000000018187229 */ /* 0x000fe20000000014 */
[----:B------:R-:W-:Y:S01]  /*3110*/  HFMA2 R21, -RZ, RZ, 3.59375, 0 ;  /* 0x43300000ff157431 */ /* 0x000fe200000001ff */
[----:B------:R-:W-:-:S06]  /*3120*/  LOP3.LUT R20, R18, 0x80000000, RZ, 0x3c, !PT ;  /* 0x8000000012147812 */ /* 0x000fcc00078e3cff */
[----:B------:R-:W-:Y:S02]  /*3130*/  DADD R22, R26, R24 ;  /* 0x000000001a167229 */ /* 0x000fe40000000018 */
[----:B------:R-:W-:Y:S01]  /*3140*/  DADD R20, R20, -UR20 ;  /* 0x8000001414147e29 */ /* 0x000fe20008000000 */
[----:B------:R-:W-:Y:S01]  /*3150*/  UMOV UR20, 0xfefa39ef ;  /* 0xfefa39ef00147882 */ /* 0x000fe20000000000 */
[----:B------:R-:W-:-:S04]  /*3160*/  UMOV UR21, 0x3fe62e42 ;  /* 0x3fe62e4200157882 */ /* 0x000fc80000000000 */
[--C-:B------:R-:W-:Y:S02]  /*3170*/  DADD R28, R26, -R22.reuse ;  /* 0x000000001a1c7229 */ /* 0x100fe40000000816 */
[----:B------:R-:W-:-:S06]  /*3180*/  DFMA R18, R20, UR20, R22 ;  /* 0x0000001414127c2b */ /* 0x000fcc0008000016 */
[----:B------:R-:W-:Y:S02]  /*3190*/  DADD R28, R24, R28 ;  /* 0x00000000181c7229 */ /* 0x000fe4000000001c */
[----:B------:R-:W-:-:S08]  /*31a0*/  DFMA R26, R20, -UR20, R18 ;  /* 0x80000014141a7c2b */ /* 0x000fd00008000012 */
[----:B------:R-:W-:Y:S01]  /*31b0*/  DADD R26, -R22, R26 ;  /* 0x00000000161a7229 */ /* 0x000fe2000000011a */
[----:B------:R-:W-:-:S04]  /*31c0*/  SHF.L.U32 R22, R45, 0x1, RZ ;  /* 0x000000012d167819 */ /* 0x000fc800000006ff */
[----:B------:R-:W-:-:S03]  /*31d0*/  ISETP.GT.U32.AND P1, PT, R22, -0x2000001, PT ;  /* 0xfdffffff1600780c */ /* 0x000fc60003f24070 */
[----:B------:R-:W-:-:S08]  /*31e0*/  DADD R26, R28, -R26 ;  /* 0x000000001c1a7229 */ /* 0x000fd0000000081a */
[----:B------:R-:W-:Y:S01]  /*31f0*/  DFMA R20, R20, UR22, R26 ;  /* 0x0000001614147c2b */ /* 0x000fe2000800001a */
[----:B------:R-:W-:Y:S01]  /*3200*/  LOP3.LUT R27, R45, 0xff0fffff, RZ, 0xc0, !PT ;  /* 0xff0fffff2d1b7812 */ /* 0x000fe200078ec0ff */
[----:B------:R-:W-:-:S03]  /*3210*/  IMAD.MOV.U32 R26, RZ, RZ, R44 ;  /* 0x000000ffff1a7224 */ /* 0x000fc600078e002c */
[----:B------:R-:W-:-:S03]  /*3220*/  SEL R27, R27, R45, P1 ;  /* 0x0000002d1b1b7207 */ /* 0x000fc60000800000 */
[----:B------:R-:W-:-:S08]  /*3230*/  DADD R22, R18, R20 ;  /* 0x0000000012167229 */ /* 0x000fd00000000014 */
[----:B------:R-:W-:Y:S02]  /*3240*/  DADD R18, R18, -R22 ;  /* 0x0000000012127229 */ /* 0x000fe40000000816 */
[----:B------:R-:W-:-:S06]  /*3250*/  DMUL R28, R22, R26 ;  /* 0x0000001a161c7228 */ /* 0x000fcc0000000000 */
[----:B------:R-:W-:Y:S02]  /*3260*/  DADD R18, R20, R18 ;  /* 0x0000000014127229 */ /* 0x000fe40000000012 */
[----:B------:R-:W-:-:S08]  /*3270*/  DFMA R22, R22, R26, -R28 ;  /* 0x0000001a1616722b */ /* 0x000fd0000000081c */
[----:B------:R-:W-:Y:S01]  /*3280*/  DFMA R26, R18, R26, R22 ;  /* 0x0000001a121a722b */ /* 0x000fe20000000016 */
[----:B------:R-:W-:Y:S01]  /*3290*/  MOV R18, 0x652b82fe ;  /* 0x652b82fe00127802 */ /* 0x000fe20000000f00 */
[----:B------:R-:W-:-:S06]  /*32a0*/  IMAD.MOV.U32 R19, RZ, RZ, 0x3ff71547 ;  /* 0x3ff71547ff137424 */ /* 0x000fcc00078e00ff */
[----:B------:R-:W-:-:S08]  /*32b0*/  DADD R20, R28, R26 ;  /* 0x000000001c147229 */ /* 0x000fd0000000001a */
[----:B------:R-:W-:Y:S02]  /*32c0*/  DFMA R18, R20, R18, 6.75539944105574400000e+15 ;  /* 0x433800001412742b */ /* 0x000fe40000000012 */
[----:B------:R-:W-:Y:S01]  /*32d0*/  FSETP.GEU.AND P1, PT, |R21|, 4.1917929649353027344, PT ;  /* 0x4086232b1500780b */ /* 0x000fe20003f2e200 */
[----:B------:R-:W-:-:S05]  /*32e0*/  DADD R28, R28, -R20 ;  /* 0x000000001c1c7229 */ /* 0x000fca0000000814 */
[----:B------:R-:W-:-:S03]  /*32f0*/  DADD R22, R18, -6.75539944105574400000e+15 ;  /* 0xc338000012167429 */ /* 0x000fc60000000000 */
[----:B------:R-:W-:-:S05]  /*3300*/  DADD R26, R26, R28 ;  /* 0x000000001a1a7229 */ /* 0x000fca000000001c */
[----:B------:R-:W-:Y:S01]  /*3310*/  DFMA R24, R22, -UR20, R20 ;  /* 0x8000001416187c2b */ /* 0x000fe20008000014 */
[----:B------:R-:W-:Y:S01]  /*3320*/  UMOV UR20, 0x3b39803f ;  /* 0x3b39803f00147882 */ /* 0x000fe20000000000 */
[----:B------:R-:W-:-:S06]  /*3330*/  UMOV UR21, 0x3c7abc9e ;  /* 0x3c7abc9e00157882 */ /* 0x000fcc0000000000 */
[----:B------:R-:W-:Y:S01]  /*3340*/  DFMA R24, R22, -UR20, R24 ;  /* 0x8000001416187c2b */ /* 0x000fe20008000018 */
[----:B------:R-:W-:Y:S01]  /*3350*/  UMOV UR20, 0x69ce2bdf ;  /* 0x69ce2bdf00147882 */ /* 0x000fe20000000000 */
[----:B------:R-:W-:Y:S01]  /*3360*/  MOV R22, 0xfca213ea ;  /* 0xfca213ea00167802 */ /* 0x000fe20000000f00 */
[----:B------:R-:W-:Y:S01]  /*3370*/  IMAD.MOV.U32 R23, RZ, RZ, 0x3e928af3 ;  /* 0x3e928af3ff177424 */ /* 0x000fe200078e00ff */
[----:B------:R-:W-:-:S05]  /*3380*/  UMOV UR21, 0x3e5ade15 ;  /* 0x3e5ade1500157882 */ /* 0x000fca0000000000 */
[----:B------:R-:W-:Y:S01]  /*3390*/  DFMA R22, R24, UR20, R22 ;  /* 0x0000001418167c2b */ /* 0x000fe20008000016 */
[----:B------:R-:W-:Y:S01]  /*33a0*/  UMOV UR20, 0x62401315 ;  /* 0x6240131500147882 */ /* 0x000fe20000000000 */
[----:B------:R-:W-:-:S06]  /*33b0*/  UMOV UR21, 0x3ec71dee ;  /* 0x3ec71dee00157882 */ /* 0x000fcc0000000000 */
[----:B------:R-:W-:Y:S01]  /*33c0*/  DFMA R22, R24, R22, UR20 ;  /* 0x0000001418167e2b */ /* 0x000fe20008000016 */
        /* <DEDUP_REMOVED lines=20> */
[----:B------:R-:W-:-:S08]  /*3510*/  DFMA R22, R24, R22, UR20 ;  /* 0x0000001418167e2b */ /* 0x000fd00008000016 */
[----:B------:R-:W-:-:S08]  /*3520*/  DFMA R22, R24, R22, 1 ;  /* 0x3ff000001816742b */ /* 0x000fd00000000016 */
[----:B------:R-:W-:-:S10]  /*3530*/  DFMA R22, R24, R22, 1 ;  /* 0x3ff000001816742b */ /* 0x000fd40000000016 */
[----:B------:R-:W-:Y:S01]  /*3540*/  LEA R25, R18, R23, 0x14 ;  /* 0x0000001712197211 */ /* 0x000fe200078ea0ff */
[----:B------:R-:W-:Y:S01]  /*3550*/  IMAD.MOV.U32 R24, RZ, RZ, R22 ;  /* 0x000000ffff187224 */ /* 0x000fe200078e0016 */
[----:B------:R-:W-:Y:S06]  /*3560*/  @!P1 BRA `(.L_x_61) ;  /* 0x0000000000309947 */ /* 0x000fec0003800000 */
[----:B------:R-:W-:Y:S01]  /*3570*/  FSETP.GEU.AND P2, PT, |R21|, 4.2275390625, PT ;  /* 0x408748001500780b */ /* 0x000fe20003f4e200 */
[C---:B------:R-:W-:Y:S02]  /*3580*/  DADD R24, R20.reuse, +INF ;  /* 0x7ff0000014187429 */ /* 0x040fe40000000000 */
[----:B------:R-:W-:-:S08]  /*3590*/  DSETP.GEU.AND P1, PT, R20, RZ, PT ;  /* 0x000000ff1400722a */ /* 0x000fd00003f2e000 */
[----:B------:R-:W-:Y:S02]  /*35a0*/  FSEL R24, R24, RZ, P1 ;  /* 0x000000ff18187208 */ /* 0x000fe40000800000 */
[----:B------:R-:W-:Y:S02]  /*35b0*/  @!P2 LEA.HI R19, R18, R18, RZ, 0x1 ;  /* 0x000000121213a211 */ /* 0x000fe400078f08ff */
[----:B------:R-:W-:Y:S02]  /*35c0*/  FSEL R25, R25, RZ, P1 ;  /* 0x000000ff19197208 */ /* 0x000fe40000800000 */
[----:B------:R-:W-:-:S04]  /*35d0*/  @!P2 SHF.R.S32.HI R19, RZ, 0x1, R19 ;  /* 0x00000001ff13a819 */ /* 0x000fc80000011413 */
[----:B------:R-:W-:Y:S01]  /*35e0*/  @!P2 IADD3 R18, PT, PT, R18, -R19, RZ ;  /* 0x800000131212a210 */ /* 0x000fe20007ffe0ff */
[----:B------:R-:W-:-:S03]  /*35f0*/  @!P2 IMAD R23, R19, 0x100000, R23 ;  /* 0x001000001317a824 */ /* 0x000fc600078e0217 */
[----:B------:R-:W-:Y:S02]  /*3600*/  @!P2 LEA R19, R18, 0x3ff00000, 0x14 ;  /* 0x3ff000001213a811 */ /* 0x000fe400078ea0ff */
[----:B------:R-:W-:-:S06]  /*3610*/  @!P2 MOV R18, RZ ;  /* 0x000000ff0012a202 */ /* 0x000fcc0000000f00 */
[----:B------:R-:W-:-:S11]  /*3620*/  @!P2 DMUL R24, R22, R18 ;  /* 0x000000121618a228 */ /* 0x000fd60000000000 */
.L_x_61:
[----:B------:R-:W-:Y:S01]  /*3630*/  DFMA R26, R26, R24, R24 ;  /* 0x000000181a1a722b */ /* 0x000fe20000000018 */
[----:B------:R-:W-:Y:S01]  /*3640*/  IMAD.MOV.U32 R18, RZ, RZ, R0 ;  /* 0x000000ffff127224 */ /* 0x000fe200078e0000 */
[----:B------:R-:W-:Y:S01]  /*3650*/  DSETP.NEU.AND P1, PT, |R24|, +INF , PT ;  /* 0x7ff000001800742a */ /* 0x000fe20003f2d200 */
[----:B------:R-:W-:-:S07]  /*3660*/  MOV R19, 0x0 ;  /* 0x0000000000137802 */ /* 0x000fce0000000f00 */
[----:B------:R-:W-:Y:S02]  /*3670*/  FSEL R22, R24, R26, !P1 ;  /* 0x0000001a18167208 */ /* 0x000fe40004800000 */
[----:B------:R-:W-:Y:S01]  /*3680*/  FSEL R24, R25, R27, !P1 ;  /* 0x0000001b19187208 */ /* 0x000fe20004800000 */
[----:B------:R-:W-:Y:S06]  /*3690*/  RET.REL.NODEC R18 `(resultPixel) ;  /* 0xffffffc812587950 */ /* 0x000fec0003c3ffff */
.L_x_62:
[----:B------:R-:W-:-:S00]  /*36a0*/  BRA `(.L_x_62) ;  /* 0xfffffffc00fc7947 */ /* 0x000fc0000383ffff */
[----:B------:R-:W-:-:S00]  /*36b0*/  NOP ;  /* 0x0000000000007918 */ /* 0x000fc00000000000 */
        /* <DEDUP_REMOVED lines=12> */
.L_x_66:


//--------------------- .nv.shared.reserved.0     --------------------------
	.section	.nv.shared.reserved.0,"aw",@nobits
	.weak		__nv_reservedSMEM_offset_0_alias
	.size		__nv_reservedSMEM_offset_0_alias, 0, 64
	.other		__nv_reservedSMEM_offset_0_alias,@"STO_CUDA_RESERVED_SHARED STV_DEFAULT"
__nv_reservedSMEM_offset_0_alias:
	.zero		0
	.zero		64


//--------------------- .nv.constant0.resultPixel --------------------------
	.section	.nv.constant0.resultPixel,"a",@progbits
	.sectionflags	@""
	.align	4
.nv.constant0.resultPixel:
	.zero		944


//--------------------- SYMBOLS --------------------------

	.type		.nv.reservedSmem.offset0,@object
	.size		.nv.reservedSmem.offset0,0x4
